//
// Generated by NVIDIA NVVM Compiler
//
// Compiler Build ID: CL-36424714
// Cuda compilation tools, release 13.0, V13.0.88
// Based on NVVM 20.0.0
//

.version 9.0
.target sm_100
.address_size 64

	// .globl	_Z11sgemm_naiveiiifPKfS0_fPf
// _ZZ26sgemm_shmem_cache_blockingILi32EEviiifPKfS1_fPfE2As has been demoted
// _ZZ26sgemm_shmem_cache_blockingILi32EEviiifPKfS1_fPfE2Bs has been demoted

.visible .entry _Z11sgemm_naiveiiifPKfS0_fPf(
	.param .u32 _Z11sgemm_naiveiiifPKfS0_fPf_param_0,
	.param .u32 _Z11sgemm_naiveiiifPKfS0_fPf_param_1,
	.param .u32 _Z11sgemm_naiveiiifPKfS0_fPf_param_2,
	.param .f32 _Z11sgemm_naiveiiifPKfS0_fPf_param_3,
	.param .u64 .ptr .align 1 _Z11sgemm_naiveiiifPKfS0_fPf_param_4,
	.param .u64 .ptr .align 1 _Z11sgemm_naiveiiifPKfS0_fPf_param_5,
	.param .f32 _Z11sgemm_naiveiiifPKfS0_fPf_param_6,
	.param .u64 .ptr .align 1 _Z11sgemm_naiveiiifPKfS0_fPf_param_7
)
{
	.reg .pred 	%p<13>;
	.reg .b32 	%r<41>;
	.reg .b32 	%f<73>;
	.reg .b64 	%rd<53>;

	ld.param.u32 	%r20, [_Z11sgemm_naiveiiifPKfS0_fPf_param_0];
	ld.param.u32 	%r18, [_Z11sgemm_naiveiiifPKfS0_fPf_param_1];
	ld.param.u32 	%r19, [_Z11sgemm_naiveiiifPKfS0_fPf_param_2];
	ld.param.f32 	%f13, [_Z11sgemm_naiveiiifPKfS0_fPf_param_3];
	ld.param.u64 	%rd7, [_Z11sgemm_naiveiiifPKfS0_fPf_param_4];
	ld.param.u64 	%rd8, [_Z11sgemm_naiveiiifPKfS0_fPf_param_5];
	ld.param.f32 	%f14, [_Z11sgemm_naiveiiifPKfS0_fPf_param_6];
	ld.param.u64 	%rd6, [_Z11sgemm_naiveiiifPKfS0_fPf_param_7];
	cvta.to.global.u64 	%rd1, %rd8;
	cvta.to.global.u64 	%rd2, %rd7;
	mov.u32 	%r21, %ntid.y;
	mov.u32 	%r22, %ctaid.y;
	mov.u32 	%r23, %tid.y;
	mad.lo.s32 	%r1, %r21, %r22, %r23;
	mov.u32 	%r24, %ntid.x;
	mov.u32 	%r25, %ctaid.x;
	mov.u32 	%r26, %tid.x;
	mad.lo.s32 	%r2, %r24, %r25, %r26;
	setp.ge.s32 	%p1, %r1, %r20;
	setp.ge.s32 	%p2, %r2, %r18;
	or.pred  	%p3, %p1, %p2;
	@%p3 bra 	$L__BB0_14;
	setp.lt.s32 	%p4, %r19, 1;
	mov.f32 	%f72, 0f00000000;
	@%p4 bra 	$L__BB0_13;
	mul.lo.s32 	%r3, %r19, %r1;
	and.b32  	%r4, %r19, 7;
	setp.lt.u32 	%p5, %r19, 8;
	mov.f32 	%f72, 0f00000000;
	mov.b32 	%r39, 0;
	@%p5 bra 	$L__BB0_5;
	and.b32  	%r39, %r19, 2147483640;
	neg.s32 	%r37, %r39;
	shl.b32 	%r7, %r18, 3;
	mul.wide.u32 	%rd9, %r3, 4;
	add.s64 	%rd10, %rd9, %rd2;
	add.s64 	%rd52, %rd10, 16;
	mov.f32 	%f72, 0f00000000;
	mul.wide.s32 	%rd13, %r18, 4;
	mov.u32 	%r36, %r2;
$L__BB0_4:
	.pragma "nounroll";
	ld.global.f32 	%f19, [%rd52+-16];
	mul.wide.s32 	%rd11, %r36, 4;
	add.s64 	%rd12, %rd1, %rd11;
	ld.global.f32 	%f20, [%rd12];
	fma.rn.f32 	%f21, %f19, %f20, %f72;
	ld.global.f32 	%f22, [%rd52+-12];
	add.s64 	%rd14, %rd12, %rd13;
	ld.global.f32 	%f23, [%rd14];
	fma.rn.f32 	%f24, %f22, %f23, %f21;
	ld.global.f32 	%f25, [%rd52+-8];
	add.s64 	%rd15, %rd14, %rd13;
	ld.global.f32 	%f26, [%rd15];
	fma.rn.f32 	%f27, %f25, %f26, %f24;
	ld.global.f32 	%f28, [%rd52+-4];
	add.s64 	%rd16, %rd15, %rd13;
	ld.global.f32 	%f29, [%rd16];
	fma.rn.f32 	%f30, %f28, %f29, %f27;
	ld.global.f32 	%f31, [%rd52];
	add.s64 	%rd17, %rd16, %rd13;
	ld.global.f32 	%f32, [%rd17];
	fma.rn.f32 	%f33, %f31, %f32, %f30;
	ld.global.f32 	%f34, [%rd52+4];
	add.s64 	%rd18, %rd17, %rd13;
	ld.global.f32 	%f35, [%rd18];
	fma.rn.f32 	%f36, %f34, %f35, %f33;
	ld.global.f32 	%f37, [%rd52+8];
	add.s64 	%rd19, %rd18, %rd13;
	ld.global.f32 	%f38, [%rd19];
	fma.rn.f32 	%f39, %f37, %f38, %f36;
	ld.global.f32 	%f40, [%rd52+12];
	add.s64 	%rd20, %rd19, %rd13;
	ld.global.f32 	%f41, [%rd20];
	fma.rn.f32 	%f72, %f40, %f41, %f39;
	add.s32 	%r37, %r37, 8;
	add.s32 	%r36, %r36, %r7;
	add.s64 	%rd52, %rd52, 32;
	setp.ne.s32 	%p6, %r37, 0;
	@%p6 bra 	$L__BB0_4;
$L__BB0_5:
	setp.eq.s32 	%p7, %r4, 0;
	@%p7 bra 	$L__BB0_13;
	and.b32  	%r13, %r19, 3;
	setp.lt.u32 	%p8, %r4, 4;
	@%p8 bra 	$L__BB0_8;
	add.s32 	%r28, %r39, %r3;
	mul.wide.u32 	%rd21, %r28, 4;
	add.s64 	%rd22, %rd2, %rd21;
	ld.global.f32 	%f43, [%rd22];
	mad.lo.s32 	%r29, %r39, %r18, %r2;
	mul.wide.s32 	%rd23, %r29, 4;
	add.s64 	%rd24, %rd1, %rd23;
	ld.global.f32 	%f44, [%rd24];
	fma.rn.f32 	%f45, %f43, %f44, %f72;
	cvt.u64.u32 	%rd25, %r3;
	cvt.u64.u32 	%rd26, %r39;
	add.s64 	%rd27, %rd26, %rd25;
	shl.b64 	%rd28, %rd27, 2;
	add.s64 	%rd29, %rd2, %rd28;
	ld.global.f32 	%f46, [%rd29+4];
	mul.wide.s32 	%rd30, %r18, 4;
	add.s64 	%rd31, %rd24, %rd30;
	ld.global.f32 	%f47, [%rd31];
	fma.rn.f32 	%f48, %f46, %f47, %f45;
	ld.global.f32 	%f49, [%rd29+8];
	add.s64 	%rd32, %rd31, %rd30;
	ld.global.f32 	%f50, [%rd32];
	fma.rn.f32 	%f51, %f49, %f50, %f48;
	ld.global.f32 	%f52, [%rd29+12];
	add.s64 	%rd33, %rd32, %rd30;
	ld.global.f32 	%f53, [%rd33];
	fma.rn.f32 	%f72, %f52, %f53, %f51;
	add.s32 	%r39, %r39, 4;
$L__BB0_8:
	setp.eq.s32 	%p9, %r13, 0;
	@%p9 bra 	$L__BB0_13;
	setp.eq.s32 	%p10, %r13, 1;
	@%p10 bra 	$L__BB0_11;
	add.s32 	%r30, %r39, %r3;
	mul.wide.u32 	%rd34, %r30, 4;
	add.s64 	%rd35, %rd2, %rd34;
	ld.global.f32 	%f55, [%rd35];
	mad.lo.s32 	%r31, %r39, %r18, %r2;
	mul.wide.s32 	%rd36, %r31, 4;
	add.s64 	%rd37, %rd1, %rd36;
	ld.global.f32 	%f56, [%rd37];
	fma.rn.f32 	%f57, %f55, %f56, %f72;
	cvt.u64.u32 	%rd38, %r3;
	cvt.u64.u32 	%rd39, %r39;
	add.s64 	%rd40, %rd39, %rd38;
	shl.b64 	%rd41, %rd40, 2;
	add.s64 	%rd42, %rd2, %rd41;
	ld.global.f32 	%f58, [%rd42+4];
	mul.wide.s32 	%rd43, %r18, 4;
	add.s64 	%rd44, %rd37, %rd43;
	ld.global.f32 	%f59, [%rd44];
	fma.rn.f32 	%f72, %f58, %f59, %f57;
	add.s32 	%r39, %r39, 2;
$L__BB0_11:
	and.b32  	%r32, %r19, 1;
	setp.eq.b32 	%p11, %r32, 1;
	not.pred 	%p12, %p11;
	@%p12 bra 	$L__BB0_13;
	add.s32 	%r33, %r39, %r3;
	mul.wide.u32 	%rd45, %r33, 4;
	add.s64 	%rd46, %rd2, %rd45;
	ld.global.f32 	%f60, [%rd46];
	mad.lo.s32 	%r34, %r39, %r18, %r2;
	mul.wide.s32 	%rd47, %r34, 4;
	add.s64 	%rd48, %rd1, %rd47;
	ld.global.f32 	%f61, [%rd48];
	fma.rn.f32 	%f72, %f60, %f61, %f72;
$L__BB0_13:
	mad.lo.s32 	%r35, %r18, %r1, %r2;
	cvta.to.global.u64 	%rd49, %rd6;
	mul.wide.s32 	%rd50, %r35, 4;
	add.s64 	%rd51, %rd49, %rd50;
	ld.global.f32 	%f62, [%rd51];
	mul.f32 	%f63, %f14, %f62;
	fma.rn.f32 	%f64, %f13, %f72, %f63;
	st.global.f32 	[%rd51], %f64;
$L__BB0_14:
	ret;

}
	// .globl	_Z25sgemm_global_mem_coalesceILj32EEviiifPKfS1_fPf
.visible .entry _Z25sgemm_global_mem_coalesceILj32EEviiifPKfS1_fPf(
	.param .u32 _Z25sgemm_global_mem_coalesceILj32EEviiifPKfS1_fPf_param_0,
	.param .u32 _Z25sgemm_global_mem_coalesceILj32EEviiifPKfS1_fPf_param_1,
	.param .u32 _Z25sgemm_global_mem_coalesceILj32EEviiifPKfS1_fPf_param_2,
	.param .f32 _Z25sgemm_global_mem_coalesceILj32EEviiifPKfS1_fPf_param_3,
	.param .u64 .ptr .align 1 _Z25sgemm_global_mem_coalesceILj32EEviiifPKfS1_fPf_param_4,
	.param .u64 .ptr .align 1 _Z25sgemm_global_mem_coalesceILj32EEviiifPKfS1_fPf_param_5,
	.param .f32 _Z25sgemm_global_mem_coalesceILj32EEviiifPKfS1_fPf_param_6,
	.param .u64 .ptr .align 1 _Z25sgemm_global_mem_coalesceILj32EEviiifPKfS1_fPf_param_7
)
{
	.reg .pred 	%p<13>;
	.reg .b32 	%r<102>;
	.reg .b32 	%f<73>;
	.reg .b64 	%rd<72>;

	ld.param.u32 	%r46, [_Z25sgemm_global_mem_coalesceILj32EEviiifPKfS1_fPf_param_0];
	ld.param.u32 	%r47, [_Z25sgemm_global_mem_coalesceILj32EEviiifPKfS1_fPf_param_1];
	ld.param.u32 	%r45, [_Z25sgemm_global_mem_coalesceILj32EEviiifPKfS1_fPf_param_2];
	ld.param.f32 	%f13, [_Z25sgemm_global_mem_coalesceILj32EEviiifPKfS1_fPf_param_3];
	ld.param.u64 	%rd4, [_Z25sgemm_global_mem_coalesceILj32EEviiifPKfS1_fPf_param_4];
	ld.param.u64 	%rd5, [_Z25sgemm_global_mem_coalesceILj32EEviiifPKfS1_fPf_param_5];
	ld.param.f32 	%f14, [_Z25sgemm_global_mem_coalesceILj32EEviiifPKfS1_fPf_param_6];
	cvta.to.global.u64 	%rd1, %rd5;
	cvta.to.global.u64 	%rd2, %rd4;
	mov.u32 	%r48, %ntid.y;
	shl.b32 	%r49, %r48, 5;
	mov.u32 	%r50, %tid.x;
	shr.u32 	%r51, %r50, 5;
	or.b32  	%r1, %r49, %r51;
	mov.u32 	%r52, %ntid.x;
	shl.b32 	%r2, %r52, 5;
	and.b32  	%r3, %r50, 31;
	or.b32  	%r53, %r2, %r3;
	setp.ge.u32 	%p1, %r1, %r46;
	setp.ge.u32 	%p2, %r53, %r47;
	or.pred  	%p3, %p1, %p2;
	@%p3 bra 	$L__BB1_14;
	setp.lt.s32 	%p4, %r45, 1;
	mov.f32 	%f72, 0f00000000;
	@%p4 bra 	$L__BB1_13;
	mul.lo.s32 	%r5, %r45, %r1;
	and.b32  	%r6, %r45, 7;
	setp.lt.u32 	%p5, %r45, 8;
	mov.f32 	%f72, 0f00000000;
	mov.b32 	%r100, 0;
	@%p5 bra 	$L__BB1_5;
	and.b32  	%r100, %r45, 2147483640;
	neg.s32 	%r98, %r100;
	add.s32 	%r55, %r47, %r2;
	add.s32 	%r97, %r55, %r3;
	shl.b32 	%r10, %r47, 3;
	shl.b32 	%r56, %r47, 1;
	add.s32 	%r57, %r2, %r56;
	add.s32 	%r96, %r57, %r3;
	mad.lo.s32 	%r58, %r47, 3, %r2;
	add.s32 	%r95, %r58, %r3;
	shl.b32 	%r59, %r47, 2;
	add.s32 	%r60, %r2, %r59;
	add.s32 	%r94, %r60, %r3;
	mad.lo.s32 	%r61, %r47, 5, %r2;
	add.s32 	%r93, %r61, %r3;
	mad.lo.s32 	%r62, %r47, 6, %r2;
	add.s32 	%r92, %r62, %r3;
	mad.lo.s32 	%r63, %r47, 7, %r2;
	add.s32 	%r91, %r63, %r3;
	add.s32 	%r89, %r5, 3;
	mov.f32 	%f72, 0f00000000;
	mov.u32 	%r90, %r53;
$L__BB1_4:
	.pragma "nounroll";
	add.s32 	%r64, %r89, -3;
	mul.wide.u32 	%rd6, %r64, 4;
	add.s64 	%rd7, %rd2, %rd6;
	ld.global.f32 	%f19, [%rd7];
	mul.wide.u32 	%rd8, %r90, 4;
	add.s64 	%rd9, %rd1, %rd8;
	ld.global.f32 	%f20, [%rd9];
	fma.rn.f32 	%f21, %f19, %f20, %f72;
	add.s32 	%r65, %r89, -2;
	mul.wide.u32 	%rd10, %r65, 4;
	add.s64 	%rd11, %rd2, %rd10;
	ld.global.f32 	%f22, [%rd11];
	mul.wide.u32 	%rd12, %r97, 4;
	add.s64 	%rd13, %rd1, %rd12;
	ld.global.f32 	%f23, [%rd13];
	fma.rn.f32 	%f24, %f22, %f23, %f21;
	add.s32 	%r66, %r89, -1;
	mul.wide.u32 	%rd14, %r66, 4;
	add.s64 	%rd15, %rd2, %rd14;
	ld.global.f32 	%f25, [%rd15];
	mul.wide.u32 	%rd16, %r96, 4;
	add.s64 	%rd17, %rd1, %rd16;
	ld.global.f32 	%f26, [%rd17];
	fma.rn.f32 	%f27, %f25, %f26, %f24;
	add.s32 	%r67, %r89, 4;
	mul.wide.u32 	%rd18, %r89, 4;
	add.s64 	%rd19, %rd2, %rd18;
	ld.global.f32 	%f28, [%rd19];
	mul.wide.u32 	%rd20, %r95, 4;
	add.s64 	%rd21, %rd1, %rd20;
	ld.global.f32 	%f29, [%rd21];
	fma.rn.f32 	%f30, %f28, %f29, %f27;
	add.s32 	%r68, %r89, 1;
	mul.wide.u32 	%rd22, %r68, 4;
	add.s64 	%rd23, %rd2, %rd22;
	ld.global.f32 	%f31, [%rd23];
	mul.wide.u32 	%rd24, %r94, 4;
	add.s64 	%rd25, %rd1, %rd24;
	ld.global.f32 	%f32, [%rd25];
	fma.rn.f32 	%f33, %f31, %f32, %f30;
	add.s32 	%r69, %r89, 2;
	mul.wide.u32 	%rd26, %r69, 4;
	add.s64 	%rd27, %rd2, %rd26;
	ld.global.f32 	%f34, [%rd27];
	mul.wide.u32 	%rd28, %r93, 4;
	add.s64 	%rd29, %rd1, %rd28;
	ld.global.f32 	%f35, [%rd29];
	fma.rn.f32 	%f36, %f34, %f35, %f33;
	add.s32 	%r70, %r89, 3;
	mul.wide.u32 	%rd30, %r70, 4;
	add.s64 	%rd31, %rd2, %rd30;
	ld.global.f32 	%f37, [%rd31];
	mul.wide.u32 	%rd32, %r92, 4;
	add.s64 	%rd33, %rd1, %rd32;
	ld.global.f32 	%f38, [%rd33];
	fma.rn.f32 	%f39, %f37, %f38, %f36;
	mul.wide.u32 	%rd34, %r67, 4;
	add.s64 	%rd35, %rd2, %rd34;
	ld.global.f32 	%f40, [%rd35];
	mul.wide.u32 	%rd36, %r91, 4;
	add.s64 	%rd37, %rd1, %rd36;
	ld.global.f32 	%f41, [%rd37];
	fma.rn.f32 	%f72, %f40, %f41, %f39;
	add.s32 	%r98, %r98, 8;
	add.s32 	%r97, %r97, %r10;
	add.s32 	%r96, %r96, %r10;
	add.s32 	%r95, %r95, %r10;
	add.s32 	%r94, %r94, %r10;
	add.s32 	%r93, %r93, %r10;
	add.s32 	%r92, %r92, %r10;
	add.s32 	%r91, %r91, %r10;
	add.s32 	%r90, %r90, %r10;
	add.s32 	%r89, %r89, 8;
	setp.ne.s32 	%p6, %r98, 0;
	@%p6 bra 	$L__BB1_4;
$L__BB1_5:
	setp.eq.s32 	%p7, %r6, 0;
	@%p7 bra 	$L__BB1_13;
	and.b32  	%r39, %r45, 3;
	setp.lt.u32 	%p8, %r6, 4;
	@%p8 bra 	$L__BB1_8;
	add.s32 	%r71, %r100, %r5;
	mul.wide.u32 	%rd38, %r71, 4;
	add.s64 	%rd39, %rd2, %rd38;
	ld.global.f32 	%f43, [%rd39];
	mad.lo.s32 	%r72, %r100, %r47, %r53;
	mul.wide.u32 	%rd40, %r72, 4;
	add.s64 	%rd41, %rd1, %rd40;
	ld.global.f32 	%f44, [%rd41];
	fma.rn.f32 	%f45, %f43, %f44, %f72;
	add.s32 	%r73, %r71, 1;
	mul.wide.u32 	%rd42, %r73, 4;
	add.s64 	%rd43, %rd2, %rd42;
	ld.global.f32 	%f46, [%rd43];
	add.s32 	%r74, %r72, %r47;
	mul.wide.u32 	%rd44, %r74, 4;
	add.s64 	%rd45, %rd1, %rd44;
	ld.global.f32 	%f47, [%rd45];
	fma.rn.f32 	%f48, %f46, %f47, %f45;
	add.s32 	%r75, %r71, 2;
	mul.wide.u32 	%rd46, %r75, 4;
	add.s64 	%rd47, %rd2, %rd46;
	ld.global.f32 	%f49, [%rd47];
	add.s32 	%r76, %r74, %r47;
	mul.wide.u32 	%rd48, %r76, 4;
	add.s64 	%rd49, %rd1, %rd48;
	ld.global.f32 	%f50, [%rd49];
	fma.rn.f32 	%f51, %f49, %f50, %f48;
	add.s32 	%r77, %r71, 3;
	mul.wide.u32 	%rd50, %r77, 4;
	add.s64 	%rd51, %rd2, %rd50;
	ld.global.f32 	%f52, [%rd51];
	add.s32 	%r78, %r76, %r47;
	mul.wide.u32 	%rd52, %r78, 4;
	add.s64 	%rd53, %rd1, %rd52;
	ld.global.f32 	%f53, [%rd53];
	fma.rn.f32 	%f72, %f52, %f53, %f51;
	add.s32 	%r100, %r100, 4;
$L__BB1_8:
	setp.eq.s32 	%p9, %r39, 0;
	@%p9 bra 	$L__BB1_13;
	setp.eq.s32 	%p10, %r39, 1;
	@%p10 bra 	$L__BB1_11;
	add.s32 	%r79, %r100, %r5;
	mul.wide.u32 	%rd54, %r79, 4;
	add.s64 	%rd55, %rd2, %rd54;
	ld.global.f32 	%f55, [%rd55];
	mad.lo.s32 	%r80, %r100, %r47, %r53;
	mul.wide.u32 	%rd56, %r80, 4;
	add.s64 	%rd57, %rd1, %rd56;
	ld.global.f32 	%f56, [%rd57];
	fma.rn.f32 	%f57, %f55, %f56, %f72;
	add.s32 	%r81, %r79, 1;
	mul.wide.u32 	%rd58, %r81, 4;
	add.s64 	%rd59, %rd2, %rd58;
	ld.global.f32 	%f58, [%rd59];
	add.s32 	%r82, %r80, %r47;
	mul.wide.u32 	%rd60, %r82, 4;
	add.s64 	%rd61, %rd1, %rd60;
	ld.global.f32 	%f59, [%rd61];
	fma.rn.f32 	%f72, %f58, %f59, %f57;
	add.s32 	%r100, %r100, 2;
$L__BB1_11:
	and.b32  	%r83, %r45, 1;
	setp.eq.b32 	%p11, %r83, 1;
	not.pred 	%p12, %p11;
	@%p12 bra 	$L__BB1_13;
	add.s32 	%r84, %r100, %r5;
	mul.wide.u32 	%rd62, %r84, 4;
	add.s64 	%rd63, %rd2, %rd62;
	ld.global.f32 	%f60, [%rd63];
	mad.lo.s32 	%r85, %r100, %r47, %r53;
	mul.wide.u32 	%rd64, %r85, 4;
	add.s64 	%rd65, %rd1, %rd64;
	ld.global.f32 	%f61, [%rd65];
	fma.rn.f32 	%f72, %f60, %f61, %f72;
$L__BB1_13:
	ld.param.u64 	%rd71, [_Z25sgemm_global_mem_coalesceILj32EEviiifPKfS1_fPf_param_7];
	cvta.to.global.u64 	%rd66, %rd71;
	add.s32 	%r86, %r53, %r1;
	add.s32 	%r87, %r86, %r47;
	mul.wide.u32 	%rd67, %r87, 4;
	add.s64 	%rd68, %rd66, %rd67;
	ld.global.f32 	%f62, [%rd68];
	mul.f32 	%f63, %f14, %f62;
	fma.rn.f32 	%f64, %f13, %f72, %f63;
	mad.lo.s32 	%r88, %r47, %r1, %r53;
	mul.wide.u32 	%rd69, %r88, 4;
	add.s64 	%rd70, %rd66, %rd69;
	st.global.f32 	[%rd70], %f64;
$L__BB1_14:
	ret;

}
	// .globl	_Z26sgemm_shmem_cache_blockingILi32EEviiifPKfS1_fPf
.visible .entry _Z26sgemm_shmem_cache_blockingILi32EEviiifPKfS1_fPf(
	.param .u32 _Z26sgemm_shmem_cache_blockingILi32EEviiifPKfS1_fPf_param_0,
	.param .u32 _Z26sgemm_shmem_cache_blockingILi32EEviiifPKfS1_fPf_param_1,
	.param .u32 _Z26sgemm_shmem_cache_blockingILi32EEviiifPKfS1_fPf_param_2,
	.param .f32 _Z26sgemm_shmem_cache_blockingILi32EEviiifPKfS1_fPf_param_3,
	.param .u64 .ptr .align 1 _Z26sgemm_shmem_cache_blockingILi32EEviiifPKfS1_fPf_param_4,
	.param .u64 .ptr .align 1 _Z26sgemm_shmem_cache_blockingILi32EEviiifPKfS1_fPf_param_5,
	.param .f32 _Z26sgemm_shmem_cache_blockingILi32EEviiifPKfS1_fPf_param_6,
	.param .u64 .ptr .align 1 _Z26sgemm_shmem_cache_blockingILi32EEviiifPKfS1_fPf_param_7
)
{
	.reg .pred 	%p<3>;
	.reg .b32 	%r<32>;
	.reg .b32 	%f<110>;
	.reg .b64 	%rd<27>;
	// demoted variable
	.shared .align 4 .b8 _ZZ26sgemm_shmem_cache_blockingILi32EEviiifPKfS1_fPfE2As[4096];
	// demoted variable
	.shared .align 4 .b8 _ZZ26sgemm_shmem_cache_blockingILi32EEviiifPKfS1_fPfE2Bs[4096];
	ld.param.u32 	%r12, [_Z26sgemm_shmem_cache_blockingILi32EEviiifPKfS1_fPf_param_1];
	ld.param.u32 	%r13, [_Z26sgemm_shmem_cache_blockingILi32EEviiifPKfS1_fPf_param_2];
	ld.param.f32 	%f4, [_Z26sgemm_shmem_cache_blockingILi32EEviiifPKfS1_fPf_param_3];
	ld.param.u64 	%rd8, [_Z26sgemm_shmem_cache_blockingILi32EEviiifPKfS1_fPf_param_4];
	ld.param.u64 	%rd9, [_Z26sgemm_shmem_cache_blockingILi32EEviiifPKfS1_fPf_param_5];
	ld.param.f32 	%f5, [_Z26sgemm_shmem_cache_blockingILi32EEviiifPKfS1_fPf_param_6];
	ld.param.u64 	%rd10, [_Z26sgemm_shmem_cache_blockingILi32EEviiifPKfS1_fPf_param_7];
	mov.u32 	%r14, %ctaid.x;
	mov.u32 	%r1, %ctaid.y;
	mov.u32 	%r2, %tid.x;
	and.b32  	%r3, %r2, 31;
	shr.u32 	%r4, %r2, 5;
	shl.b32 	%r5, %r14, 5;
	setp.lt.s32 	%p1, %r13, 1;
	mov.f32 	%f109, 0f00000000;
	@%p1 bra 	$L__BB2_3;
	mul.lo.s32 	%r16, %r13, %r5;
	mad.lo.s32 	%r17, %r13, %r4, %r3;
	and.b32  	%r18, %r2, 992;
	or.b32  	%r19, %r18, %r3;
	shl.b32 	%r20, %r19, 2;
	mov.u32 	%r21, _ZZ26sgemm_shmem_cache_blockingILi32EEviiifPKfS1_fPfE2As;
	add.s32 	%r6, %r21, %r20;
	mad.lo.s32 	%r22, %r12, %r4, %r3;
	mov.u32 	%r23, _ZZ26sgemm_shmem_cache_blockingILi32EEviiifPKfS1_fPfE2Bs;
	add.s32 	%r7, %r23, %r20;
	shl.b32 	%r24, %r12, 5;
	shl.b32 	%r25, %r2, 2;
	and.b32  	%r26, %r25, 3968;
	add.s32 	%r8, %r21, %r26;
	shl.b32 	%r27, %r3, 2;
	add.s32 	%r9, %r23, %r27;
	mul.wide.u32 	%rd11, %r16, 4;
	mul.wide.u32 	%rd12, %r17, 4;
	add.s64 	%rd13, %rd11, %rd12;
	cvta.to.global.u64 	%rd14, %rd8;
	add.s64 	%rd26, %rd14, %rd13;
	mul.wide.u32 	%rd15, %r1, 128;
	mul.wide.u32 	%rd16, %r22, 4;
	add.s64 	%rd17, %rd15, %rd16;
	cvta.to.global.u64 	%rd18, %rd9;
	add.s64 	%rd25, %rd18, %rd17;
	mul.wide.s32 	%rd3, %r24, 4;
	mov.f32 	%f109, 0f00000000;
	mov.b32 	%r31, 0;
$L__BB2_2:
	ld.global.f32 	%f8, [%rd26];
	st.shared.f32 	[%r6], %f8;
	ld.global.f32 	%f9, [%rd25];
	st.shared.f32 	[%r7], %f9;
	bar.sync 	0;
	ld.shared.f32 	%f10, [%r8];
	ld.shared.f32 	%f11, [%r9];
	fma.rn.f32 	%f12, %f10, %f11, %f109;
	ld.shared.f32 	%f13, [%r8+4];
	ld.shared.f32 	%f14, [%r9+128];
	fma.rn.f32 	%f15, %f13, %f14, %f12;
	ld.shared.f32 	%f16, [%r8+8];
	ld.shared.f32 	%f17, [%r9+256];
	fma.rn.f32 	%f18, %f16, %f17, %f15;
	ld.shared.f32 	%f19, [%r8+12];
	ld.shared.f32 	%f20, [%r9+384];
	fma.rn.f32 	%f21, %f19, %f20, %f18;
	ld.shared.f32 	%f22, [%r8+16];
	ld.shared.f32 	%f23, [%r9+512];
	fma.rn.f32 	%f24, %f22, %f23, %f21;
	ld.shared.f32 	%f25, [%r8+20];
	ld.shared.f32 	%f26, [%r9+640];
	fma.rn.f32 	%f27, %f25, %f26, %f24;
	ld.shared.f32 	%f28, [%r8+24];
	ld.shared.f32 	%f29, [%r9+768];
	fma.rn.f32 	%f30, %f28, %f29, %f27;
	ld.shared.f32 	%f31, [%r8+28];
	ld.shared.f32 	%f32, [%r9+896];
	fma.rn.f32 	%f33, %f31, %f32, %f30;
	ld.shared.f32 	%f34, [%r8+32];
	ld.shared.f32 	%f35, [%r9+1024];
	fma.rn.f32 	%f36, %f34, %f35, %f33;
	ld.shared.f32 	%f37, [%r8+36];
	ld.shared.f32 	%f38, [%r9+1152];
	fma.rn.f32 	%f39, %f37, %f38, %f36;
	ld.shared.f32 	%f40, [%r8+40];
	ld.shared.f32 	%f41, [%r9+1280];
	fma.rn.f32 	%f42, %f40, %f41, %f39;
	ld.shared.f32 	%f43, [%r8+44];
	ld.shared.f32 	%f44, [%r9+1408];
	fma.rn.f32 	%f45, %f43, %f44, %f42;
	ld.shared.f32 	%f46, [%r8+48];
	ld.shared.f32 	%f47, [%r9+1536];
	fma.rn.f32 	%f48, %f46, %f47, %f45;
	ld.shared.f32 	%f49, [%r8+52];
	ld.shared.f32 	%f50, [%r9+1664];
	fma.rn.f32 	%f51, %f49, %f50, %f48;
	ld.shared.f32 	%f52, [%r8+56];
	ld.shared.f32 	%f53, [%r9+1792];
	fma.rn.f32 	%f54, %f52, %f53, %f51;
	ld.shared.f32 	%f55, [%r8+60];
	ld.shared.f32 	%f56, [%r9+1920];
	fma.rn.f32 	%f57, %f55, %f56, %f54;
	ld.shared.f32 	%f58, [%r8+64];
	ld.shared.f32 	%f59, [%r9+2048];
	fma.rn.f32 	%f60, %f58, %f59, %f57;
	ld.shared.f32 	%f61, [%r8+68];
	ld.shared.f32 	%f62, [%r9+2176];
	fma.rn.f32 	%f63, %f61, %f62, %f60;
	ld.shared.f32 	%f64, [%r8+72];
	ld.shared.f32 	%f65, [%r9+2304];
	fma.rn.f32 	%f66, %f64, %f65, %f63;
	ld.shared.f32 	%f67, [%r8+76];
	ld.shared.f32 	%f68, [%r9+2432];
	fma.rn.f32 	%f69, %f67, %f68, %f66;
	ld.shared.f32 	%f70, [%r8+80];
	ld.shared.f32 	%f71, [%r9+2560];
	fma.rn.f32 	%f72, %f70, %f71, %f69;
	ld.shared.f32 	%f73, [%r8+84];
	ld.shared.f32 	%f74, [%r9+2688];
	fma.rn.f32 	%f75, %f73, %f74, %f72;
	ld.shared.f32 	%f76, [%r8+88];
	ld.shared.f32 	%f77, [%r9+2816];
	fma.rn.f32 	%f78, %f76, %f77, %f75;
	ld.shared.f32 	%f79, [%r8+92];
	ld.shared.f32 	%f80, [%r9+2944];
	fma.rn.f32 	%f81, %f79, %f80, %f78;
	ld.shared.f32 	%f82, [%r8+96];
	ld.shared.f32 	%f83, [%r9+3072];
	fma.rn.f32 	%f84, %f82, %f83, %f81;
	ld.shared.f32 	%f85, [%r8+100];
	ld.shared.f32 	%f86, [%r9+3200];
	fma.rn.f32 	%f87, %f85, %f86, %f84;
	ld.shared.f32 	%f88, [%r8+104];
	ld.shared.f32 	%f89, [%r9+3328];
	fma.rn.f32 	%f90, %f88, %f89, %f87;
	ld.shared.f32 	%f91, [%r8+108];
	ld.shared.f32 	%f92, [%r9+3456];
	fma.rn.f32 	%f93, %f91, %f92, %f90;
	ld.shared.f32 	%f94, [%r8+112];
	ld.shared.f32 	%f95, [%r9+3584];
	fma.rn.f32 	%f96, %f94, %f95, %f93;
	ld.shared.f32 	%f97, [%r8+116];
	ld.shared.f32 	%f98, [%r9+3712];
	fma.rn.f32 	%f99, %f97, %f98, %f96;
	ld.shared.f32 	%f100, [%r8+120];
	ld.shared.f32 	%f101, [%r9+3840];
	fma.rn.f32 	%f102, %f100, %f101, %f99;
	ld.shared.f32 	%f103, [%r8+124];
	ld.shared.f32 	%f104, [%r9+3968];
	fma.rn.f32 	%f109, %f103, %f104, %f102;
	bar.sync 	0;
	add.s32 	%r31, %r31, 32;
	add.s64 	%rd26, %rd26, 128;
	add.s64 	%rd25, %rd25, %rd3;
	setp.lt.s32 	%p2, %r31, %r13;
	@%p2 bra 	$L__BB2_2;
$L__BB2_3:
	shl.b32 	%r28, %r1, 5;
	mad.lo.s32 	%r29, %r12, %r5, %r28;
	cvt.u64.u32 	%rd19, %r29;
	cvta.to.global.u64 	%rd20, %rd10;
	mad.lo.s32 	%r30, %r12, %r4, %r3;
	cvt.u64.u32 	%rd21, %r30;
	add.s64 	%rd22, %rd19, %rd21;
	shl.b64 	%rd23, %rd22, 2;
	add.s64 	%rd24, %rd20, %rd23;
	ld.global.f32 	%f105, [%rd24];
	mul.f32 	%f106, %f5, %f105;
	fma.rn.f32 	%f107, %f4, %f109, %f106;
	st.global.f32 	[%rd24], %f107;
	ret;

}


// ===== COMPILED SASS (sm_100) =====

	.target	sm_100

	.elftype	@"ET_EXEC"


//--------------------- .note.nv.tkinfo           --------------------------
	.section	.note.nv.tkinfo,"",@"SHT_NOTE"
	.sectionflags	@"SHF_NOTE_NV_TKINFO"
	.tkinfo
        /*0018*/ 	.word	0x00000002
        /*0030*/ 	.string	""
        /*0030*/ 	.string	"ptxas"
        /*0030*/ 	.string	"Cuda compilation tools, release 13.0, V13.0.88"
        /*0030*/ 	.string	"Build cuda_13.0.r13.0/compiler.36424714_0"
        /*0030*/ 	.string	"-arch sm_100 -m 64 "



//--------------------- .note.nv.cuinfo           --------------------------
	.section	.note.nv.cuinfo,"",@"SHT_NOTE"
	.sectionflags	@"SHF_NOTE_NV_CUINFO"
        /*0018*/ 	.short	0x0002
        /*001a*/ 	.short	0x0064
        /*001c*/ 	.short	0x0082
	.zero		2


//--------------------- .nv.info                  --------------------------
	.section	.nv.info,"",@"SHT_CUDA_INFO"
	.align	4


	//----- nvinfo : EIATTR_REGCOUNT
	.align		4
        /*0000*/ 	.byte	0x04, 0x2f
        /*0002*/ 	.short	(.L_1 - .L_0)
	.align		4
.L_0:
        /*0004*/ 	.word	index@(_Z11sgemm_naiveiiifPKfS0_fPf)
        /*0008*/ 	.word	0x00000020


	//----- nvinfo : EIATTR_FRAME_SIZE
	.align		4
.L_1:
        /*000c*/ 	.byte	0x04, 0x11
        /*000e*/ 	.short	(.L_3 - .L_2)
	.align		4
.L_2:
        /*0010*/ 	.word	index@(_Z11sgemm_naiveiiifPKfS0_fPf)
        /*0014*/ 	.word	0x00000000


	//----- nvinfo : EIATTR_REGCOUNT
	.align		4
.L_3:
        /*0018*/ 	.byte	0x04, 0x2f
        /*001a*/ 	.short	(.L_5 - .L_4)
	.align		4
.L_4:
        /*001c*/ 	.word	index@(_Z25sgemm_global_mem_coalesceILj32EEviiifPKfS1_fPf)
        /*0020*/ 	.word	0x00000020


	//----- nvinfo : EIATTR_FRAME_SIZE
	.align		4
.L_5:
        /*0024*/ 	.byte	0x04, 0x11
        /*0026*/ 	.short	(.L_7 - .L_6)
	.align		4
.L_6:
        /*0028*/ 	.word	index@(_Z25sgemm_global_mem_coalesceILj32EEviiifPKfS1_fPf)
        /*002c*/ 	.word	0x00000000


	//----- nvinfo : EIATTR_REGCOUNT
	.align		4
.L_7:
        /*0030*/ 	.byte	0x04, 0x2f
        /*0032*/ 	.short	(.L_9 - .L_8)
	.align		4
.L_8:
        /*0034*/ 	.word	index@(_Z26sgemm_shmem_cache_blockingILi32EEviiifPKfS1_fPf)
        /*0038*/ 	.word	0x00000020


	//----- nvinfo : EIATTR_FRAME_SIZE
	.align		4
.L_9:
        /*003c*/ 	.byte	0x04, 0x11
        /*003e*/ 	.short	(.L_11 - .L_10)
	.align		4
.L_10:
        /*0040*/ 	.word	index@(_Z26sgemm_shmem_cache_blockingILi32EEviiifPKfS1_fPf)
        /*0044*/ 	.word	0x00000000


	//----- nvinfo : EIATTR_MIN_STACK_SIZE
	.align		4
.L_11:
        /*0048*/ 	.byte	0x04, 0x12
        /*004a*/ 	.short	(.L_13 - .L_12)
	.align		4
.L_12:
        /*004c*/ 	.word	index@(_Z26sgemm_shmem_cache_blockingILi32EEviiifPKfS1_fPf)
        /*0050*/ 	.word	0x00000000


	//----- nvinfo : EIATTR_MIN_STACK_SIZE
	.align		4
.L_13:
        /*0054*/ 	.byte	0x04, 0x12
        /*0056*/ 	.short	(.L_15 - .L_14)
	.align		4
.L_14:
        /*0058*/ 	.word	index@(_Z25sgemm_global_mem_coalesceILj32EEviiifPKfS1_fPf)
        /*005c*/ 	.word	0x00000000


	//----- nvinfo : EIATTR_MIN_STACK_SIZE
	.align		4
.L_15:
        /*0060*/ 	.byte	0x04, 0x12
        /*0062*/ 	.short	(.L_17 - .L_16)
	.align		4
.L_16:
        /*0064*/ 	.word	index@(_Z11sgemm_naiveiiifPKfS0_fPf)
        /*0068*/ 	.word	0x00000000
.L_17:


//--------------------- .nv.compat                --------------------------
	.section	.nv.compat,"",@"SHT_CUDA_COMPAT_INFO"
	.align	4
        /*0000*/ 	.byte	0x02, 0x09, 0x00, 0x00, 0x02, 0x02, 0x01, 0x00, 0x02, 0x05, 0x05, 0x00, 0x03, 0x07, 0x01, 0x01
        /*0010*/ 	.byte	0x02, 0x03, 0x00, 0x00, 0x02, 0x06, 0x01, 0x00, 0x04, 0x0b, 0x08, 0x00, 0x09, 0x00, 0x00, 0x00
        /*0020*/ 	.byte	0x00, 0x00, 0x00, 0x00


//--------------------- .nv.info._Z26sgemm_shmem_cache_blockingILi32EEviiifPKfS1_fPf --------------------------
	.section	.nv.info._Z26sgemm_shmem_cache_blockingILi32EEviiifPKfS1_fPf,"",@"SHT_CUDA_INFO"
	.sectionflags	@""
	.align	4


	//----- nvinfo : EIATTR_CUDA_API_VERSION
	.align		4
        /*0000*/ 	.byte	0x04, 0x37
        /*0002*/ 	.short	(.L_19 - .L_18)
.L_18:
        /*0004*/ 	.word	0x00000082


	//----- nvinfo : EIATTR_KPARAM_INFO
	.align		4
.L_19:
        /*0008*/ 	.byte	0x04, 0x17
        /*000a*/ 	.short	(.L_21 - .L_20)
.L_20:
        /*000c*/ 	.word	0x00000000
        /*0010*/ 	.short	0x0007
        /*0012*/ 	.short	0x0028
        /*0014*/ 	.byte	0x00, 0xf5, 0x21, 0x00


	//----- nvinfo : EIATTR_KPARAM_INFO
	.align		4
.L_21:
        /*0018*/ 	.byte	0x04, 0x17
        /*001a*/ 	.short	(.L_23 - .L_22)
.L_22:
        /*001c*/ 	.word	0x00000000
        /*0020*/ 	.short	0x0006
        /*0022*/ 	.short	0x0020
        /*0024*/ 	.byte	0x00, 0xf0, 0x11, 0x00


	//----- nvinfo : EIATTR_KPARAM_INFO
	.align		4
.L_23:
        /*0028*/ 	.byte	0x04, 0x17
        /*002a*/ 	.short	(.L_25 - .L_24)
.L_24:
        /*002c*/ 	.word	0x00000000
        /*0030*/ 	.short	0x0005
        /*0032*/ 	.short	0x0018
        /*0034*/ 	.byte	0x00, 0xf5, 0x21, 0x00


	//----- nvinfo : EIATTR_KPARAM_INFO
	.align		4
.L_25:
        /*0038*/ 	.byte	0x04, 0x17
        /*003a*/ 	.short	(.L_27 - .L_26)
.L_26:
        /*003c*/ 	.word	0x00000000
        /*0040*/ 	.short	0x0004
        /*0042*/ 	.short	0x0010
        /*0044*/ 	.byte	0x00, 0xf5, 0x21, 0x00


	//----- nvinfo : EIATTR_KPARAM_INFO
	.align		4
.L_27:
        /*0048*/ 	.byte	0x04, 0x17
        /*004a*/ 	.short	(.L_29 - .L_28)
.L_28:
        /*004c*/ 	.word	0x00000000
        /*0050*/ 	.short	0x0003
        /*0052*/ 	.short	0x000c
        /*0054*/ 	.byte	0x00, 0xf0, 0x11, 0x00


	//----- nvinfo : EIATTR_KPARAM_INFO
	.align		4
.L_29:
        /*0058*/ 	.byte	0x04, 0x17
        /*005a*/ 	.short	(.L_31 - .L_30)
.L_30:
        /*005c*/ 	.word	0x00000000
        /*0060*/ 	.short	0x0002
        /*0062*/ 	.short	0x0008
        /*0064*/ 	.byte	0x00, 0xf0, 0x11, 0x00


	//----- nvinfo : EIATTR_KPARAM_INFO
	.align		4
.L_31:
        /*0068*/ 	.byte	0x04, 0x17
        /*006a*/ 	.short	(.L_33 - .L_32)
.L_32:
        /*006c*/ 	.word	0x00000000
        /*0070*/ 	.short	0x0001
        /*0072*/ 	.short	0x0004
        /*0074*/ 	.byte	0x00, 0xf0, 0x11, 0x00


	//----- nvinfo : EIATTR_KPARAM_INFO
	.align		4
.L_33:
        /*0078*/ 	.byte	0x04, 0x17
        /*007a*/ 	.short	(.L_35 - .L_34)
.L_34:
        /*007c*/ 	.word	0x00000000
        /*0080*/ 	.short	0x0000
        /*0082*/ 	.short	0x0000
        /*0084*/ 	.byte	0x00, 0xf0, 0x11, 0x00


	//----- nvinfo : EIATTR_SPARSE_MMA_MASK
	.align		4
.L_35:
        /*0088*/ 	.byte	0x03, 0x50
        /*008a*/ 	.short	0x0000


	//----- nvinfo : EIATTR_MAXREG_COUNT
	.align		4
        /*008c*/ 	.byte	0x03, 0x1b
        /*008e*/ 	.short	0x00ff


	//----- nvinfo : EIATTR_NUM_BARRIERS
	.align		4
        /*0090*/ 	.byte	0x02, 0x4c
        /*0092*/ 	.byte	0x01
	.zero		1


	//----- nvinfo : EIATTR_MERCURY_ISA_VERSION
	.align		4
        /*0094*/ 	.byte	0x03, 0x5f
        /*0096*/ 	.short	0x0101


	//----- nvinfo : EIATTR_VRC_CTA_INIT_COUNT
	.align		4
        /*0098*/ 	.byte	0x02, 0x4a
	.zero		1
	.zero		1


	//----- nvinfo : EIATTR_EXIT_INSTR_OFFSETS
	.align		4
        /*009c*/ 	.byte	0x04, 0x1c
        /*009e*/ 	.short	(.L_37 - .L_36)


	//   ....[0]....
.L_36:
        /*00a0*/ 	.word	0x000008d0


	//----- nvinfo : EIATTR_CBANK_PARAM_SIZE
	.align		4
.L_37:
        /*00a4*/ 	.byte	0x03, 0x19
        /*00a6*/ 	.short	0x0030


	//----- nvinfo : EIATTR_PARAM_CBANK
	.align		4
        /*00a8*/ 	.byte	0x04, 0x0a
        /*00aa*/ 	.short	(.L_39 - .L_38)
	.align		4
.L_38:
        /*00ac*/ 	.word	index@(.nv.constant0._Z26sgemm_shmem_cache_blockingILi32EEviiifPKfS1_fPf)
        /*00b0*/ 	.short	0x0380
        /*00b2*/ 	.short	0x0030


	//----- nvinfo : EIATTR_SW_WAR
	.align		4
.L_39:
        /*00b4*/ 	.byte	0x04, 0x36
        /*00b6*/ 	.short	(.L_41 - .L_40)
.L_40:
        /*00b8*/ 	.word	0x00000008
.L_41:


//--------------------- .nv.info._Z25sgemm_global_mem_coalesceILj32EEviiifPKfS1_fPf --------------------------
	.section	.nv.info._Z25sgemm_global_mem_coalesceILj32EEviiifPKfS1_fPf,"",@"SHT_CUDA_INFO"
	.sectionflags	@""
	.align	4


	//----- nvinfo : EIATTR_CUDA_API_VERSION
	.align		4
        /*0000*/ 	.byte	0x04, 0x37
        /*0002*/ 	.short	(.L_43 - .L_42)
.L_42:
        /*0004*/ 	.word	0x00000082


	//----- nvinfo : EIATTR_KPARAM_INFO
	.align		4
.L_43:
        /*0008*/ 	.byte	0x04, 0x17
        /*000a*/ 	.short	(.L_45 - .L_44)
.L_44:
        /*000c*/ 	.word	0x00000000
        /*0010*/ 	.short	0x0007
        /*0012*/ 	.short	0x0028
        /*0014*/ 	.byte	0x00, 0xf5, 0x21, 0x00


	//----- nvinfo : EIATTR_KPARAM_INFO
	.align		4
.L_45:
        /*0018*/ 	.byte	0x04, 0x17
        /*001a*/ 	.short	(.L_47 - .L_46)
.L_46:
        /*001c*/ 	.word	0x00000000
        /*0020*/ 	.short	0x0006
        /*0022*/ 	.short	0x0020
        /*0024*/ 	.byte	0x00, 0xf0, 0x11, 0x00


	//----- nvinfo : EIATTR_KPARAM_INFO
	.align		4
.L_47:
        /*0028*/ 	.byte	0x04, 0x17
        /*002a*/ 	.short	(.L_49 - .L_48)
.L_48:
        /*002c*/ 	.word	0x00000000
        /*0030*/ 	.short	0x0005
        /*0032*/ 	.short	0x0018
        /*0034*/ 	.byte	0x00, 0xf5, 0x21, 0x00


	//----- nvinfo : EIATTR_KPARAM_INFO
	.align		4
.L_49:
        /*0038*/ 	.byte	0x04, 0x17
        /*003a*/ 	.short	(.L_51 - .L_50)
.L_50:
        /*003c*/ 	.word	0x00000000
        /*0040*/ 	.short	0x0004
        /*0042*/ 	.short	0x0010
        /*0044*/ 	.byte	0x00, 0xf5, 0x21, 0x00


	//----- nvinfo : EIATTR_KPARAM_INFO
	.align		4
.L_51:
        /*0048*/ 	.byte	0x04, 0x17
        /*004a*/ 	.short	(.L_53 - .L_52)
.L_52:
        /*004c*/ 	.word	0x00000000
        /*0050*/ 	.short	0x0003
        /*0052*/ 	.short	0x000c
        /*0054*/ 	.byte	0x00, 0xf0, 0x11, 0x00


	//----- nvinfo : EIATTR_KPARAM_INFO
	.align		4
.L_53:
        /*0058*/ 	.byte	0x04, 0x17
        /*005a*/ 	.short	(.L_55 - .L_54)
.L_54:
        /*005c*/ 	.word	0x00000000
        /*0060*/ 	.short	0x0002
        /*0062*/ 	.short	0x0008
        /*0064*/ 	.byte	0x00, 0xf0, 0x11, 0x00


	//----- nvinfo : EIATTR_KPARAM_INFO
	.align		4
.L_55:
        /*0068*/ 	.byte	0x04, 0x17
        /*006a*/ 	.short	(.L_57 - .L_56)
.L_56:
        /*006c*/ 	.word	0x00000000
        /*0070*/ 	.short	0x0001
        /*0072*/ 	.short	0x0004
        /*0074*/ 	.byte	0x00, 0xf0, 0x11, 0x00


	//----- nvinfo : EIATTR_KPARAM_INFO
	.align		4
.L_57:
        /*0078*/ 	.byte	0x04, 0x17
        /*007a*/ 	.short	(.L_59 - .L_58)
.L_58:
        /*007c*/ 	.word	0x00000000
        /*0080*/ 	.short	0x0000
        /*0082*/ 	.short	0x0000
        /*0084*/ 	.byte	0x00, 0xf0, 0x11, 0x00


	//----- nvinfo : EIATTR_SPARSE_MMA_MASK
	.align		4
.L_59:
        /*0088*/ 	.byte	0x03, 0x50
        /*008a*/ 	.short	0x0000


	//----- nvinfo : EIATTR_MAXREG_COUNT
	.align		4
        /*008c*/ 	.byte	0x03, 0x1b
        /*008e*/ 	.short	0x00ff


	//----- nvinfo : EIATTR_MERCURY_ISA_VERSION
	.align		4
        /*0090*/ 	.byte	0x03, 0x5f
        /*0092*/ 	.short	0x0101


	//----- nvinfo : EIATTR_VRC_CTA_INIT_COUNT
	.align		4
        /*0094*/ 	.byte	0x02, 0x4a
	.zero		1
	.zero		1


	//----- nvinfo : EIATTR_EXIT_INSTR_OFFSETS
	.align		4
        /*0098*/ 	.byte	0x04, 0x1c
        /*009a*/ 	.short	(.L_61 - .L_60)


	//   ....[0]....
.L_60:
        /*009c*/ 	.word	0x000000c0


	//   ....[1]....
        /*00a0*/ 	.word	0x00000b50


	//----- nvinfo : EIATTR_CBANK_PARAM_SIZE
	.align		4
.L_61:
        /*00a4*/ 	.byte	0x03, 0x19
        /*00a6*/ 	.short	0x0030


	//----- nvinfo : EIATTR_PARAM_CBANK
	.align		4
        /*00a8*/ 	.byte	0x04, 0x0a
        /*00aa*/ 	.short	(.L_63 - .L_62)
	.align		4
.L_62:
        /*00ac*/ 	.word	index@(.nv.constant0._Z25sgemm_global_mem_coalesceILj32EEviiifPKfS1_fPf)
        /*00b0*/ 	.short	0x0380
        /*00b2*/ 	.short	0x0030


	//----- nvinfo : EIATTR_SW_WAR
	.align		4
.L_63:
        /*00b4*/ 	.byte	0x04, 0x36
        /*00b6*/ 	.short	(.L_65 - .L_64)
.L_64:
        /*00b8*/ 	.word	0x00000008
.L_65:


//--------------------- .nv.info._Z11sgemm_naiveiiifPKfS0_fPf --------------------------
	.section	.nv.info._Z11sgemm_naiveiiifPKfS0_fPf,"",@"SHT_CUDA_INFO"
	.sectionflags	@""
	.align	4


	//----- nvinfo : EIATTR_CUDA_API_VERSION
	.align		4
        /*0000*/ 	.byte	0x04, 0x37
        /*0002*/ 	.short	(.L_67 - .L_66)
.L_66:
        /*0004*/ 	.word	0x00000082


	//----- nvinfo : EIATTR_KPARAM_INFO
	.align		4
.L_67:
        /*0008*/ 	.byte	0x04, 0x17
        /*000a*/ 	.short	(.L_69 - .L_68)
.L_68:
        /*000c*/ 	.word	0x00000000
        /*0010*/ 	.short	0x0007
        /*0012*/ 	.short	0x0028
        /*0014*/ 	.byte	0x00, 0xf5, 0x21, 0x00


	//----- nvinfo : EIATTR_KPARAM_INFO
	.align		4
.L_69:
        /*0018*/ 	.byte	0x04, 0x17
        /*001a*/ 	.short	(.L_71 - .L_70)
.L_70:
        /*001c*/ 	.word	0x00000000
        /*0020*/ 	.short	0x0006
        /*0022*/ 	.short	0x0020
        /*0024*/ 	.byte	0x00, 0xf0, 0x11, 0x00


	//----- nvinfo : EIATTR_KPARAM_INFO
	.align		4
.L_71:
        /*0028*/ 	.byte	0x04, 0x17
        /*002a*/ 	.short	(.L_73 - .L_72)
.L_72:
        /*002c*/ 	.word	0x00000000
        /*0030*/ 	.short	0x0005
        /*0032*/ 	.short	0x0018
        /*0034*/ 	.byte	0x00, 0xf5, 0x21, 0x00


	//----- nvinfo : EIATTR_KPARAM_INFO
	.align		4
.L_73:
        /*0038*/ 	.byte	0x04, 0x17
        /*003a*/ 	.short	(.L_75 - .L_74)
.L_74:
        /*003c*/ 	.word	0x00000000
        /*0040*/ 	.short	0x0004
        /*0042*/ 	.short	0x0010
        /*0044*/ 	.byte	0x00, 0xf5, 0x21, 0x00


	//----- nvinfo : EIATTR_KPARAM_INFO
	.align		4
.L_75:
        /*0048*/ 	.byte	0x04, 0x17
        /*004a*/ 	.short	(.L_77 - .L_76)
.L_76:
        /*004c*/ 	.word	0x00000000
        /*0050*/ 	.short	0x0003
        /*0052*/ 	.short	0x000c
        /*0054*/ 	.byte	0x00, 0xf0, 0x11, 0x00


	//----- nvinfo : EIATTR_KPARAM_INFO
	.align		4
.L_77:
        /*0058*/ 	.byte	0x04, 0x17
        /*005a*/ 	.short	(.L_79 - .L_78)
.L_78:
        /*005c*/ 	.word	0x00000000
        /*0060*/ 	.short	0x0002
        /*0062*/ 	.short	0x0008
        /*0064*/ 	.byte	0x00, 0xf0, 0x11, 0x00


	//----- nvinfo : EIATTR_KPARAM_INFO
	.align		4
.L_79:
        /*0068*/ 	.byte	0x04, 0x17
        /*006a*/ 	.short	(.L_81 - .L_80)
.L_80:
        /*006c*/ 	.word	0x00000000
        /*0070*/ 	.short	0x0001
        /*0072*/ 	.short	0x0004
        /*0074*/ 	.byte	0x00, 0xf0, 0x11, 0x00


	//----- nvinfo : EIATTR_KPARAM_INFO
	.align		4
.L_81:
        /*0078*/ 	.byte	0x04, 0x17
        /*007a*/ 	.short	(.L_83 - .L_82)
.L_82:
        /*007c*/ 	.word	0x00000000
        /*0080*/ 	.short	0x0000
        /*0082*/ 	.short	0x0000
        /*0084*/ 	.byte	0x00, 0xf0, 0x11, 0x00


	//----- nvinfo : EIATTR_SPARSE_MMA_MASK
	.align		4
.L_83:
        /*0088*/ 	.byte	0x03, 0x50
        /*008a*/ 	.short	0x0000


	//----- nvinfo : EIATTR_MAXREG_COUNT
	.align		4
        /*008c*/ 	.byte	0x03, 0x1b
        /*008e*/ 	.short	0x00ff


	//----- nvinfo : EIATTR_MERCURY_ISA_VERSION
	.align		4
        /*0090*/ 	.byte	0x03, 0x5f
        /*0092*/ 	.short	0x0101


	//----- nvinfo : EIATTR_VRC_CTA_INIT_COUNT
	.align		4
        /*0094*/ 	.byte	0x02, 0x4a
	.zero		1
	.zero		1


	//----- nvinfo : EIATTR_EXIT_INSTR_OFFSETS
	.align		4
        /*0098*/ 	.byte	0x04, 0x1c
        /*009a*/ 	.short	(.L_85 - .L_84)


	//   ....[0]....
.L_84:
        /*009c*/ 	.word	0x000000c0


	//   ....[1]....
        /*00a0*/ 	.word	0x00000930


	//----- nvinfo : EIATTR_CBANK_PARAM_SIZE
	.align		4
.L_85:
        /*00a4*/ 	.byte	0x03, 0x19
        /*00a6*/ 	.short	0x0030


	//----- nvinfo : EIATTR_PARAM_CBANK
	.align		4
        /*00a8*/ 	.byte	0x04, 0x0a
        /*00aa*/ 	.short	(.L_87 - .L_86)
	.align		4
.L_86:
        /*00ac*/ 	.word	index@(.nv.constant0._Z11sgemm_naiveiiifPKfS0_fPf)
        /*00b0*/ 	.short	0x0380
        /*00b2*/ 	.short	0x0030


	//----- nvinfo : EIATTR_SW_WAR
	.align		4
.L_87:
        /*00b4*/ 	.byte	0x04, 0x36
        /*00b6*/ 	.short	(.L_89 - .L_88)
.L_88:
        /*00b8*/ 	.word	0x00000008
.L_89:


//--------------------- .nv.callgraph             --------------------------
	.section	.nv.callgraph,"",@"SHT_CUDA_CALLGRAPH"
	.align	4
	.sectionentsize	8
	.align		4
        /*0000*/ 	.word	0x00000000
	.align		4
        /*0004*/ 	.word	0xffffffff
	.align		4
        /*0008*/ 	.word	0x00000000
	.align		4
        /*000c*/ 	.word	0xfffffffe
	.align		4
        /*0010*/ 	.word	0x00000000
	.align		4
        /*0014*/ 	.word	0xfffffffd
	.align		4
        /*0018*/ 	.word	0x00000000
	.align		4
        /*001c*/ 	.word	0xfffffffc


//--------------------- .text._Z26sgemm_shmem_cache_blockingILi32EEviiifPKfS1_fPf --------------------------
	.section	.text._Z26sgemm_shmem_cache_blockingILi32EEviiifPKfS1_fPf,"ax",@progbits
	.align	128
        .global         _Z26sgemm_shmem_cache_blockingILi32EEviiifPKfS1_fPf
        .type           _Z26sgemm_shmem_cache_blockingILi32EEviiifPKfS1_fPf,@function
        .size           _Z26sgemm_shmem_cache_blockingILi32EEviiifPKfS1_fPf,(.L_x_13 - _Z26sgemm_shmem_cache_blockingILi32EEviiifPKfS1_fPf)
        .other          _Z26sgemm_shmem_cache_blockingILi32EEviiifPKfS1_fPf,@"STO_CUDA_ENTRY STV_DEFAULT"
_Z26sgemm_shmem_cache_blockingILi32EEviiifPKfS1_fPf:
.text._Z26sgemm_shmem_cache_blockingILi32EEviiifPKfS1_fPf:
[----:B------:R-:W-:Y:S08]  /*0000*/  LDC R1, c[0x0][0x37c] ;  /* 0x0000df00ff017b82 */ /* 0x000ff00000000800 */
[----:B------:R-:W0:Y:S01]  /*0010*/  LDC R0, c[0x0][0x388] ;  /* 0x0000e200ff007b82 */ /* 0x000e220000000800 */
[----:B------:R-:W1:Y:S01]  /*0020*/  S2R R9, SR_TID.X ;  /* 0x0000000000097919 */ /* 0x000e620000002100 */
[----:B------:R-:W2:Y:S01]  /*0030*/  LDCU.64 UR8, c[0x0][0x358] ;  /* 0x00006b00ff0877ac */ /* 0x000ea20008000a00 */
[----:B------:R-:W-:Y:S01]  /*0040*/  HFMA2 R11, -RZ, RZ, 0, 0 ;  /* 0x00000000ff0b7431 */ /* 0x000fe200000001ff */
[----:B------:R-:W3:Y:S04]  /*0050*/  S2R R2, SR_CTAID.Y ;  /* 0x0000000000027919 */ /* 0x000ee80000002600 */
[----:B------:R-:W4:Y:S01]  /*0060*/  S2UR UR5, SR_CTAID.X ;  /* 0x00000000000579c3 */ /* 0x000f220000002500 */
[----:B0-----:R-:W-:Y:S01]  /*0070*/  ISETP.GE.AND P0, PT, R0, 0x1, PT ;  /* 0x000000010000780c */ /* 0x001fe20003f06270 */
[----:B----4-:R-:W-:Y:S01]  /*0080*/  USHF.L.U32 UR5, UR5, 0x5, URZ ;  /* 0x0000000505057899 */ /* 0x010fe200080006ff */
[----:B-1----:R-:W-:-:S02]  /*0090*/  LOP3.LUT R18, R9, 0x1f, RZ, 0xc0, !PT ;  /* 0x0000001f09127812 */ /* 0x002fc400078ec0ff */
[----:B------:R-:W-:-:S09]  /*00a0*/  SHF.R.U32.HI R19, RZ, 0x5, R9 ;  /* 0x00000005ff137819 */ /* 0x000fd20000011609 */
[----:B--23--:R-:W-:Y:S05]  /*00b0*/  @!P0 BRA `(.L_x_0) ;  /* 0x0000000400c88947 */ /* 0x00cfea0003800000 */
[----:B------:R-:W0:Y:S01]  /*00c0*/  LDC R10, c[0x0][0x384] ;  /* 0x0000e100ff0a7b82 */ /* 0x000e220000000800 */
[----:B------:R-:W1:Y:S01]  /*00d0*/  LDCU.128 UR12, c[0x0][0x390] ;  /* 0x00007200ff0c77ac */ /* 0x000e620008000c00 */
[----:B------:R-:W-:Y:S01]  /*00e0*/  IMAD R4, R19, R0, R18 ;  /* 0x0000000013047224 */ /* 0x000fe200078e0212 */
[----:B------:R-:W-:Y:S01]  /*00f0*/  LOP3.LUT R8, R9, 0x3e0, RZ, 0xc0, !PT ;  /* 0x000003e009087812 */ /* 0x000fe200078ec0ff */
[----:B------:R-:W-:Y:S01]  /*0100*/  IMAD R3, R0, UR5, RZ ;  /* 0x0000000500037c24 */ /* 0x000fe2000f8e02ff */
[----:B------:R-:W-:Y:S01]  /*0110*/  UMOV UR4, 0x400 ;  /* 0x0000040000047882 */ /* 0x000fe20000000000 */
[----:B------:R-:W-:Y:S01]  /*0120*/  IMAD.WIDE.U32 R4, R4, 0x4, RZ ;  /* 0x0000000404047825 */ /* 0x000fe200078e00ff */
[----:B------:R-:W-:Y:S01]  /*0130*/  LOP3.LUT R8, R8, 0x1f, R9, 0xf8, !PT ;  /* 0x0000001f08087812 */ /* 0x000fe200078ef809 */
[----:B------:R-:W2:Y:S01]  /*0140*/  S2UR UR6, SR_CgaCtaId ;  /* 0x00000000000679c3 */ /* 0x000ea20000008800 */
[----:B------:R-:W-:Y:S01]  /*0150*/  MOV R11, RZ ;  /* 0x000000ff000b7202 */ /* 0x000fe20000000f00 */
[----:B------:R-:W-:-:S03]  /*0160*/  IMAD.WIDE.U32 R4, R3, 0x4, R4 ;  /* 0x0000000403047825 */ /* 0x000fc600078e0004 */
[----:B-1----:R-:W-:-:S04]  /*0170*/  IADD3 R4, P0, PT, R4, UR12, RZ ;  /* 0x0000000c04047c10 */ /* 0x002fc8000ff1e0ff */
[----:B------:R-:W-:Y:S01]  /*0180*/  IADD3.X R3, PT, PT, R5, UR13, RZ, P0, !PT ;  /* 0x0000000d05037c10 */ /* 0x000fe200087fe4ff */
[----:B0-----:R-:W-:-:S04]  /*0190*/  IMAD R6, R19, R10, R18 ;  /* 0x0000000a13067224 */ /* 0x001fc800078e0212 */
[----:B------:R-:W-:Y:S01]  /*01a0*/  IMAD.WIDE.U32 R6, R6, 0x4, RZ ;  /* 0x0000000406067825 */ /* 0x000fe200078e00ff */
[----:B--2---:R-:W-:-:S03]  /*01b0*/  ULEA UR7, UR6, UR4, 0x18 ;  /* 0x0000000406077291 */ /* 0x004fc6000f8ec0ff */
[----:B------:R-:W-:Y:S01]  /*01c0*/  IMAD.WIDE.U32 R6, R2, 0x80, R6 ;  /* 0x0000008002067825 */ /* 0x000fe200078e0006 */
[----:B------:R-:W-:Y:S02]  /*01d0*/  UIADD3 UR4, UPT, UPT, UR4, 0x1000, URZ ;  /* 0x0000100004047890 */ /* 0x000fe4000fffe0ff */
[----:B------:R-:W-:Y:S02]  /*01e0*/  LEA R17, R8, UR7, 0x2 ;  /* 0x0000000708117c11 */ /* 0x000fe4000f8e10ff */
[----:B------:R-:W-:Y:S01]  /*01f0*/  ULEA UR4, UR6, UR4, 0x18 ;  /* 0x0000000406047291 */ /* 0x000fe2000f8ec0ff */
[----:B------:R-:W-:Y:S02]  /*0200*/  IADD3 R20, P0, PT, R6, UR14, RZ ;  /* 0x0000000e06147c10 */ /* 0x000fe4000ff1e0ff */
[----:B------:R-:W-:Y:S02]  /*0210*/  SHF.L.U32 R6, R9, 0x2, RZ ;  /* 0x0000000209067819 */ /* 0x000fe400000006ff */
[----:B------:R-:W-:-:S02]  /*0220*/  IADD3.X R21, PT, PT, R7, UR15, RZ, P0, !PT ;  /* 0x0000000f07157c10 */ /* 0x000fc400087fe4ff */
[----:B------:R-:W-:Y:S02]  /*0230*/  LOP3.LUT R6, R6, 0xf80, RZ, 0xc0, !PT ;  /* 0x00000f8006067812 */ /* 0x000fe400078ec0ff */
[----:B------:R-:W-:Y:S02]  /*0240*/  SHF.L.U32 R7, R10, 0x5, RZ ;  /* 0x000000050a077819 */ /* 0x000fe400000006ff */
[----:B------:R-:W-:Y:S02]  /*0250*/  LEA R16, R8, UR4, 0x2 ;  /* 0x0000000408107c11 */ /* 0x000fe4000f8e10ff */
[----:B------:R-:W-:Y:S01]  /*0260*/  LEA R5, R18, UR4, 0x2 ;  /* 0x0000000412057c11 */ /* 0x000fe2000f8e10ff */
[----:B------:R-:W-:-:S06]  /*0270*/  UMOV UR4, URZ ;  /* 0x000000ff00047c82 */ /* 0x000fcc0008000000 */
.L_x_1:
[----:B------:R-:W-:Y:S01]  /*0280*/  MOV R8, R4 ;  /* 0x0000000400087202 */ /* 0x000fe20000000f00 */
[----:B------:R-:W2:Y:S01]  /*0290*/  LDG.E R27, desc[UR8][R20.64] ;  /* 0x00000008141b7981 */ /* 0x000ea2000c1e1900 */
[----:B------:R-:W-:-:S05]  /*02a0*/  MOV R9, R3 ;  /* 0x0000000300097202 */ /* 0x000fca0000000f00 */
[----:B------:R-:W3:Y:S04]  /*02b0*/  LDG.E R22, desc[UR8][R8.64] ;  /* 0x0000000808167981 */ /* 0x000ee8000c1e1900 */
[----:B---3--:R-:W-:Y:S04]  /*02c0*/  STS [R17], R22 ;  /* 0x0000001611007388 */ /* 0x008fe80000000800 */
[----:B--2---:R-:W-:Y:S01]  /*02d0*/  STS [R16], R27 ;  /* 0x0000001b10007388 */ /* 0x004fe20000000800 */
[----:B------:R-:W-:Y:S06]  /*02e0*/  BAR.SYNC.DEFER_BLOCKING 0x0 ;  /* 0x0000000000007b1d */ /* 0x000fec0000010000 */
[----:B------:R-:W-:Y:S04]  /*02f0*/  LDS R10, [R5] ;  /* 0x00000000050a7984 */ /* 0x000fe80000000800 */
[----:B------:R-:W0:Y:S04]  /*0300*/  LDS.128 R12, [R6+UR7] ;  /* 0x00000007060c7984 */ /* 0x000e280008000c00 */
[----:B------:R-:W1:Y:S04]  /*0310*/  LDS R29, [R5+0x80] ;  /* 0x00008000051d7984 */ /* 0x000e680000000800 */
[----:B------:R-:W2:Y:S04]  /*0320*/  LDS R23, [R5+0x100] ;  /* 0x0001000005177984 */ /* 0x000ea80000000800 */
[----:B------:R-:W3:Y:S04]  /*0330*/  LDS R24, [R5+0x180] ;  /* 0x0001800005187984 */ /* 0x000ee80000000800 */
[----:B------:R-:W-:Y:S04]  /*0340*/  LDS R25, [R5+0x200] ;  /* 0x0002000005197984 */ /* 0x000fe80000000800 */
[----:B------:R-:W-:Y:S04]  /*0350*/  LDS R22, [R5+0x280] ;  /* 0x0002800005167984 */ /* 0x000fe80000000800 */
[----:B------:R-:W-:Y:S01]  /*0360*/  LDS R26, [R5+0xb80] ;  /* 0x000b8000051a7984 */ /* 0x000fe20000000800 */
[----:B0-----:R-:W-:-:S03]  /*0370*/  FFMA R12, R12, R10, R11 ;  /* 0x0000000a0c0c7223 */ /* 0x001fc6000000000b */
[----:B------:R-:W0:Y:S01]  /*0380*/  LDS.128 R8, [R6+UR7+0x10] ;  /* 0x0000100706087984 */ /* 0x000e220008000c00 */
[----:B-1----:R-:W-:-:S04]  /*0390*/  FFMA R12, R29, R13, R12 ;  /* 0x0000000d1d0c7223 */ /* 0x002fc8000000000c */
[----:B--2---:R-:W-:Y:S02]  /*03a0*/  FFMA R13, R23, R14, R12 ;  /* 0x0000000e170d7223 */ /* 0x004fe4000000000c */
[----:B------:R-:W1:Y:S02]  /*03b0*/  LDS R23, [R5+0x300] ;  /* 0x0003000005177984 */ /* 0x000e640000000800 */
[----:B---3--:R-:W-:Y:S02]  /*03c0*/  FFMA R13, R24, R15, R13 ;  /* 0x0000000f180d7223 */ /* 0x008fe4000000000d */
[----:B------:R-:W2:Y:S02]  /*03d0*/  LDS R24, [R5+0x380] ;  /* 0x0003800005187984 */ /* 0x000ea40000000800 */
[----:B0-----:R-:W-:Y:S02]  /*03e0*/  FFMA R27, R8, R25, R13 ;  /* 0x00000019081b7223 */ /* 0x001fe4000000000d */
[----:B------:R-:W-:Y:S04]  /*03f0*/  LDS R25, [R5+0x400] ;  /* 0x0004000005197984 */ /* 0x000fe80000000800 */
[----:B------:R-:W0:Y:S01]  /*0400*/  LDS.128 R12, [R6+UR7+0x20] ;  /* 0x00002007060c7984 */ /* 0x000e220008000c00 */
[----:B------:R-:W-:-:S03]  /*0410*/  FFMA R8, R22, R9, R27 ;  /* 0x0000000916087223 */ /* 0x000fc6000000001b */
[----:B------:R-:W3:Y:S01]  /*0420*/  LDS R22, [R5+0x480] ;  /* 0x0004800005167984 */ /* 0x000ee20000000800 */
[----:B-1----:R-:W-:-:S03]  /*0430*/  FFMA R9, R23, R10, R8 ;  /* 0x0000000a17097223 */ /* 0x002fc60000000008 */
[----:B------:R-:W1:Y:S01]  /*0440*/  LDS R23, [R5+0x500] ;  /* 0x0005000005177984 */ /* 0x000e620000000800 */
[----:B--2---:R-:W-:-:S03]  /*0450*/  FFMA R9, R24, R11, R9 ;  /* 0x0000000b18097223 */ /* 0x004fc60000000009 */
[----:B------:R-:W2:Y:S01]  /*0460*/  LDS R24, [R5+0x580] ;  /* 0x0005800005187984 */ /* 0x000ea20000000800 */
[----:B0-----:R-:W-:-:S03]  /*0470*/  FFMA R27, R12, R25, R9 ;  /* 0x000000190c1b7223 */ /* 0x001fc60000000009 */
[----:B------:R-:W-:Y:S04]  /*0480*/  LDS R25, [R5+0x600] ;  /* 0x0006000005197984 */ /* 0x000fe80000000800 */
[----:B------:R-:W0:Y:S01]  /*0490*/  LDS.128 R8, [R6+UR7+0x30] ;  /* 0x0000300706087984 */ /* 0x000e220008000c00 */
[----:B---3--:R-:W-:-:S03]  /*04a0*/  FFMA R12, R22, R13, R27 ;  /* 0x0000000d160c7223 */ /* 0x008fc6000000001b */
        /* <DEDUP_REMOVED lines=22> */
[----:B------:R-:W-:Y:S01]  /*0610*/  LDS R24, [R5+0xc80] ;  /* 0x000c800005187984 */ /* 0x000fe20000000800 */
[----:B0-----:R-:W-:-:S03]  /*0620*/  FFMA R27, R8, R25, R13 ;  /* 0x00000019081b7223 */ /* 0x001fc6000000000d */
[----:B------:R-:W-:Y:S04]  /*0630*/  LDS R25, [R5+0xc00] ;  /* 0x000c000005197984 */ /* 0x000fe80000000800 */
[----:B------:R-:W0:Y:S01]  /*0640*/  LDS.128 R12, [R6+UR7+0x60] ;  /* 0x00006007060c7984 */ /* 0x000e220008000c00 */
[----:B---3--:R-:W-:-:S04]  /*0650*/  FFMA R22, R22, R9, R27 ;  /* 0x0000000916167223 */ /* 0x008fc8000000001b */
[----:B-1----:R-:W-:Y:S02]  /*0660*/  FFMA R9, R23, R10, R22 ;  /* 0x0000000a17097223 */ /* 0x002fe40000000016 */
[----:B------:R-:W1:Y:S02]  /*0670*/  LDS R23, [R5+0xd00] ;  /* 0x000d000005177984 */ /* 0x000e640000000800 */
[----:B------:R-:W-:Y:S02]  /*0680*/  FFMA R9, R26, R11, R9 ;  /* 0x0000000b1a097223 */ /* 0x000fe40000000009 */
[----:B------:R-:W2:Y:S02]  /*0690*/  LDS R22, [R5+0xd80] ;  /* 0x000d800005167984 */ /* 0x000ea40000000800 */
[----:B0-----:R-:W-:Y:S02]  /*06a0*/  FFMA R27, R12, R25, R9 ;  /* 0x000000190c1b7223 */ /* 0x001fe40000000009 */
[----:B------:R-:W-:Y:S04]  /*06b0*/  LDS R25, [R5+0xe00] ;  /* 0x000e000005197984 */ /* 0x000fe80000000800 */
[----:B------:R-:W0:Y:S01]  /*06c0*/  LDS.128 R8, [R6+UR7+0x70] ;  /* 0x0000700706087984 */ /* 0x000e220008000c00 */
[----:B------:R-:W-:-:S03]  /*06d0*/  FFMA R24, R24, R13, R27 ;  /* 0x0000000d18187223 */ /* 0x000fc6000000001b */
[----:B------:R-:W3:Y:S04]  /*06e0*/  LDS R27, [R5+0xe80] ;  /* 0x000e8000051b7984 */ /* 0x000ee80000000800 */
[----:B------:R-:W4:Y:S04]  /*06f0*/  LDS R13, [R5+0xf00] ;  /* 0x000f0000050d7984 */ /* 0x000f280000000800 */
[----:B------:R-:W5:Y:S01]  /*0700*/  LDS R12, [R5+0xf80] ;  /* 0x000f8000050c7984 */ /* 0x000f620000000800 */
[----:B------:R-:W-:Y:S01]  /*0710*/  UIADD3 UR4, UPT, UPT, UR4, 0x20, URZ ;  /* 0x0000002004047890 */ /* 0x000fe2000fffe0ff */
[----:B-1----:R-:W-:-:S04]  /*0720*/  FFMA R23, R23, R14, R24 ;  /* 0x0000000e17177223 */ /* 0x002fc80000000018 */
[----:B--2---:R-:W-:Y:S01]  /*0730*/  FFMA R15, R22, R15, R23 ;  /* 0x0000000f160f7223 */ /* 0x004fe20000000017 */
[----:B------:R-:W-:Y:S01]  /*0740*/  BAR.SYNC.DEFER_BLOCKING 0x0 ;  /* 0x0000000000007b1d */ /* 0x000fe20000010000 */
[----:B------:R-:W-:Y:S02]  /*0750*/  ISETP.LE.AND P0, PT, R0, UR4, PT ;  /* 0x0000000400007c0c */ /* 0x000fe4000bf03270 */
[----:B------:R-:W-:Y:S01]  /*0760*/  IADD3 R4, P1, PT, R4, 0x80, RZ ;  /* 0x0000008004047810 */ /* 0x000fe20007f3e0ff */
[----:B------:R-:W-:-:S03]  /*0770*/  IMAD.WIDE R20, R7, 0x4, R20 ;  /* 0x0000000407147825 */ /* 0x000fc600078e0214 */
[----:B------:R-:W-:Y:S01]  /*0780*/  IADD3.X R3, PT, PT, RZ, R3, RZ, P1, !PT ;  /* 0x00000003ff037210 */ /* 0x000fe20000ffe4ff */
[----:B0-----:R-:W-:-:S04]  /*0790*/  FFMA R8, R8, R25, R15 ;  /* 0x0000001908087223 */ /* 0x001fc8000000000f */
[----:B---3--:R-:W-:-:S04]  /*07a0*/  FFMA R8, R27, R9, R8 ;  /* 0x000000091b087223 */ /* 0x008fc80000000008 */
[----:B----4-:R-:W-:-:S04]  /*07b0*/  FFMA R13, R13, R10, R8 ;  /* 0x0000000a0d0d7223 */ /* 0x010fc80000000008 */
[----:B-----5:R-:W-:Y:S01]  /*07c0*/  FFMA R11, R12, R11, R13 ;  /* 0x0000000b0c0b7223 */ /* 0x020fe2000000000d */
[----:B------:R-:W-:Y:S06]  /*07d0*/  @!P0 BRA `(.L_x_1) ;  /* 0xfffffff800a88947 */ /* 0x000fec000383ffff */
.L_x_0:
[----:B------:R-:W0:Y:S01]  /*07e0*/  LDC R3, c[0x0][0x384] ;  /* 0x0000e100ff037b82 */ /* 0x000e220000000800 */
[----:B------:R-:W1:Y:S01]  /*07f0*/  LDCU.64 UR6, c[0x0][0x3a8] ;  /* 0x00007500ff0677ac */ /* 0x000e620008000a00 */
[----:B------:R-:W-:Y:S01]  /*0800*/  SHF.L.U32 R2, R2, 0x5, RZ ;  /* 0x0000000502027819 */ /* 0x000fe200000006ff */
[----:B------:R-:W2:Y:S01]  /*0810*/  LDCU UR4, c[0x0][0x3a0] ;  /* 0x00007400ff0477ac */ /* 0x000ea20008000800 */
[----:B0-----:R-:W-:-:S03]  /*0820*/  IMAD R19, R19, R3, R18 ;  /* 0x0000000313137224 */ /* 0x001fc600078e0212 */
[----:B------:R-:W-:Y:S01]  /*0830*/  IMAD R2, R3, UR5, R2 ;  /* 0x0000000503027c24 */ /* 0x000fe2000f8e0202 */
[----:B------:R-:W0:Y:S04]  /*0840*/  LDCU UR5, c[0x0][0x38c] ;  /* 0x00007180ff0577ac */ /* 0x000e280008000800 */
[----:B------:R-:W-:-:S04]  /*0850*/  IADD3 R0, P0, PT, R19, R2, RZ ;  /* 0x0000000213007210 */ /* 0x000fc80007f1e0ff */
[----:B------:R-:W-:Y:S02]  /*0860*/  IADD3.X R3, PT, PT, RZ, RZ, RZ, P0, !PT ;  /* 0x000000ffff037210 */ /* 0x000fe400007fe4ff */
[----:B-1----:R-:W-:-:S04]  /*0870*/  LEA R2, P0, R0, UR6, 0x2 ;  /* 0x0000000600027c11 */ /* 0x002fc8000f8010ff */
[----:B------:R-:W-:-:S05]  /*0880*/  LEA.HI.X R3, R0, UR7, R3, 0x2, P0 ;  /* 0x0000000700037c11 */ /* 0x000fca00080f1403 */
[----:B------:R-:W2:Y:S02]  /*0890*/  LDG.E R0, desc[UR8][R2.64] ;  /* 0x0000000802007981 */ /* 0x000ea4000c1e1900 */
[----:B--2---:R-:W-:-:S04]  /*08a0*/  FMUL R0, R0, UR4 ;  /* 0x0000000400007c20 */ /* 0x004fc80008400000 */
[----:B0-----:R-:W-:-:S05]  /*08b0*/  FFMA R11, R11, UR5, R0 ;  /* 0x000000050b0b7c23 */ /* 0x001fca0008000000 */
[----:B------:R-:W-:Y:S01]  /*08c0*/  STG.E desc[UR8][R2.64], R11 ;  /* 0x0000000b02007986 */ /* 0x000fe2000c101908 */
[----:B------:R-:W-:Y:S05]  /*08d0*/  EXIT ;  /* 0x000000000000794d */ /* 0x000fea0003800000 */
.L_x_2:
[----:B------:R-:W-:-:S00]  /*08e0*/  BRA `(.L_x_2) ;  /* 0xfffffffc00fc7947 */ /* 0x000fc0000383ffff */
[----:B------:R-:W-:-:S00]  /*08f0*/  NOP ;  /* 0x0000000000007918 */ /* 0x000fc00000000000 */
        /* <DEDUP_REMOVED lines=8> */
.L_x_13:


//--------------------- .text._Z25sgemm_global_mem_coalesceILj32EEviiifPKfS1_fPf --------------------------
	.section	.text._Z25sgemm_global_mem_coalesceILj32EEviiifPKfS1_fPf,"ax",@progbits
	.align	128
        .global         _Z25sgemm_global_mem_coalesceILj32EEviiifPKfS1_fPf
        .type           _Z25sgemm_global_mem_coalesceILj32EEviiifPKfS1_fPf,@function
        .size           _Z25sgemm_global_mem_coalesceILj32EEviiifPKfS1_fPf,(.L_x_14 - _Z25sgemm_global_mem_coalesceILj32EEviiifPKfS1_fPf)
        .other          _Z25sgemm_global_mem_coalesceILj32EEviiifPKfS1_fPf,@"STO_CUDA_ENTRY STV_DEFAULT"
_Z25sgemm_global_mem_coalesceILj32EEviiifPKfS1_fPf:
.text._Z25sgemm_global_mem_coalesceILj32EEviiifPKfS1_fPf:
[----:B------:R-:W-:Y:S01]  /*0000*/  LDC R1, c[0x0][0x37c] ;  /* 0x0000df00ff017b82 */ /* 0x000fe20000000800 */
[----:B------:R-:W0:Y:S01]  /*0010*/  S2R R9, SR_TID.X ;  /* 0x0000000000097919 */ /* 0x000e220000002100 */
[----:B------:R-:W1:Y:S06]  /*0020*/  LDCU UR4, c[0x0][0x364] ;  /* 0x00006c80ff0477ac */ /* 0x000e6c0008000800 */
[----:B------:R-:W2:Y:S08]  /*0030*/  LDC R16, c[0x0][0x360] ;  /* 0x0000d800ff107b82 */ /* 0x000eb00000000800 */
[----:B------:R-:W3:Y:S01]  /*0040*/  LDC.64 R4, c[0x0][0x380] ;  /* 0x0000e000ff047b82 */ /* 0x000ee20000000a00 */
[----:B-1----:R-:W-:Y:S01]  /*0050*/  USHF.L.U32 UR4, UR4, 0x5, URZ ;  /* 0x0000000504047899 */ /* 0x002fe200080006ff */
[----:B--2---:R-:W-:-:S02]  /*0060*/  SHF.L.U32 R16, R16, 0x5, RZ ;  /* 0x0000000510107819 */ /* 0x004fc400000006ff */
[--C-:B0-----:R-:W-:Y:S02]  /*0070*/  SHF.R.U32.HI R3, RZ, 0x5, R9.reuse ;  /* 0x00000005ff037819 */ /* 0x101fe40000011609 */
[----:B------:R-:W-:Y:S02]  /*0080*/  LOP3.LUT R0, R16, 0x1f, R9, 0xf8, !PT ;  /* 0x0000001f10007812 */ /* 0x000fe400078ef809 */
[----:B------:R-:W-:Y:S02]  /*0090*/  LOP3.LUT R3, R3, UR4, RZ, 0xfc, !PT ;  /* 0x0000000403037c12 */ /* 0x000fe4000f8efcff */
[----:B---3--:R-:W-:-:S04]  /*00a0*/  ISETP.GE.U32.AND P0, PT, R0, R5, PT ;  /* 0x000000050000720c */ /* 0x008fc80003f06070 */
[----:B------:R-:W-:-:S13]  /*00b0*/  ISETP.GE.U32.OR P0, PT, R3, R4, P0 ;  /* 0x000000040300720c */ /* 0x000fda0000706470 */
[----:B------:R-:W-:Y:S05]  /*00c0*/  @P0 EXIT ;  /* 0x000000000000094d */ /* 0x000fea0003800000 */
[----:B------:R-:W0:Y:S01]  /*00d0*/  LDC R2, c[0x0][0x388] ;  /* 0x0000e200ff027b82 */ /* 0x000e220000000800 */
[----:B------:R-:W1:Y:S01]  /*00e0*/  LDCU.64 UR4, c[0x0][0x358] ;  /* 0x00006b00ff0477ac */ /* 0x000e620008000a00 */
[----:B------:R-:W-:Y:S01]  /*00f0*/  HFMA2 R25, -RZ, RZ, 0, 0 ;  /* 0x00000000ff197431 */ /* 0x000fe200000001ff */
[----:B0-----:R-:W-:-:S13]  /*0100*/  ISETP.GE.AND P0, PT, R2, 0x1, PT ;  /* 0x000000010200780c */ /* 0x001fda0003f06270 */
[----:B-1----:R-:W-:Y:S05]  /*0110*/  @!P0 BRA `(.L_x_3) ;  /* 0x0000000800608947 */ /* 0x002fea0003800000 */
[C---:B------:R-:W-:Y:S02]  /*0120*/  ISETP.GE.U32.AND P1, PT, R2.reuse, 0x8, PT ;  /* 0x000000080200780c */ /* 0x040fe40003f26070 */
[----:B------:R-:W-:Y:S02]  /*0130*/  LOP3.LUT R6, R2, 0x7, RZ, 0xc0, !PT ;  /* 0x0000000702067812 */ /* 0x000fe400078ec0ff */
[----:B------:R-:W-:Y:S02]  /*0140*/  MOV R25, RZ ;  /* 0x000000ff00197202 */ /* 0x000fe40000000f00 */
[----:B------:R-:W-:Y:S02]  /*0150*/  ISETP.NE.AND P0, PT, R6, RZ, PT ;  /* 0x000000ff0600720c */ /* 0x000fe40003f05270 */
[----:B------:R-:W-:-:S05]  /*0160*/  MOV R7, RZ ;  /* 0x000000ff00077202 */ /* 0x000fca0000000f00 */
[----:B------:R-:W-:Y:S06]  /*0170*/  @!P1 BRA `(.L_x_4) ;  /* 0x0000000400409947 */ /* 0x000fec0003800000 */
[----:B------:R-:W-:Y:S01]  /*0180*/  LOP3.LUT R9, R9, 0x1f, RZ, 0xc0, !PT ;  /* 0x0000001f09097812 */ /* 0x000fe200078ec0ff */
[C-C-:B------:R-:W-:Y:S01]  /*0190*/  IMAD R8, R5.reuse, 0x3, R16.reuse ;  /* 0x0000000305087824 */ /* 0x140fe200078e0210 */
[CC--:B------:R-:W-:Y:S01]  /*01a0*/  LEA R4, R5.reuse, R16.reuse, 0x1 ;  /* 0x0000001005047211 */ /* 0x0c0fe200078e08ff */
[C-C-:B------:R-:W-:Y:S01]  /*01b0*/  IMAD R12, R5.reuse, 0x5, R16.reuse ;  /* 0x00000005050c7824 */ /* 0x140fe200078e0210 */
[C---:B------:R-:W-:Y:S01]  /*01c0*/  LEA R10, R5.reuse, R16, 0x2 ;  /* 0x00000010050a7211 */ /* 0x040fe200078e10ff */
[C-C-:B------:R-:W-:Y:S01]  /*01d0*/  IMAD R14, R5.reuse, 0x6, R16.reuse ;  /* 0x00000006050e7824 */ /* 0x140fe200078e0210 */
[----:B------:R-:W-:Y:S01]  /*01e0*/  LOP3.LUT R7, R2, 0x7ffffff8, RZ, 0xc0, !PT ;  /* 0x7ffffff802077812 */ /* 0x000fe200078ec0ff */
[----:B------:R-:W-:Y:S01]  /*01f0*/  IMAD R18, R5, 0x7, R16 ;  /* 0x0000000705127824 */ /* 0x000fe200078e0210 */
[----:B------:R-:W-:Y:S01]  /*0200*/  IADD3 R11, PT, PT, R9, R4, RZ ;  /* 0x00000004090b7210 */ /* 0x000fe20007ffe0ff */
[----:B------:R-:W-:Y:S01]  /*0210*/  IMAD R15, R3, R2, 0x3 ;  /* 0x00000003030f7424 */ /* 0x000fe200078e0202 */
[----:B------:R-:W-:-:S02]  /*0220*/  IADD3 R8, PT, PT, R9, R8, RZ ;  /* 0x0000000809087210 */ /* 0x000fc40007ffe0ff */
[C---:B------:R-:W-:Y:S02]  /*0230*/  IADD3 R10, PT, PT, R9.reuse, R10, RZ ;  /* 0x0000000a090a7210 */ /* 0x040fe40007ffe0ff */
[C---:B------:R-:W-:Y:S02]  /*0240*/  IADD3 R12, PT, PT, R9.reuse, R12, RZ ;  /* 0x0000000c090c7210 */ /* 0x040fe40007ffe0ff */
[C---:B------:R-:W-:Y:S02]  /*0250*/  IADD3 R14, PT, PT, R9.reuse, R14, RZ ;  /* 0x0000000e090e7210 */ /* 0x040fe40007ffe0ff */
[C---:B------:R-:W-:Y:S02]  /*0260*/  IADD3 R4, PT, PT, R9.reuse, R5, R16 ;  /* 0x0000000509047210 */ /* 0x040fe40007ffe010 */
[----:B------:R-:W-:Y:S02]  /*0270*/  IADD3 R9, PT, PT, R9, R18, RZ ;  /* 0x0000001209097210 */ /* 0x000fe40007ffe0ff */
[----:B------:R-:W-:-:S02]  /*0280*/  MOV R25, RZ ;  /* 0x000000ff00197202 */ /* 0x000fc40000000f00 */
[----:B------:R-:W-:Y:S02]  /*0290*/  MOV R13, R0 ;  /* 0x00000000000d7202 */ /* 0x000fe40000000f00 */
[----:B------:R-:W-:-:S07]  /*02a0*/  IADD3 R24, PT, PT, -R7, RZ, RZ ;  /* 0x000000ff07187210 */ /* 0x000fce0007ffe1ff */
.L_x_5:
[----:B------:R-:W0:Y:S01]  /*02b0*/  LDC.64 R20, c[0x0][0x390] ;  /* 0x0000e400ff147b82 */ /* 0x000e220000000a00 */
[----:B------:R-:W-:-:S07]  /*02c0*/  IADD3 R23, PT, PT, R15, -0x3, RZ ;  /* 0xfffffffd0f177810 */ /* 0x000fce0007ffe0ff */
[----:B------:R-:W1:Y:S01]  /*02d0*/  LDC.64 R16, c[0x0][0x398] ;  /* 0x0000e600ff107b82 */ /* 0x000e620000000a00 */
[----:B0-----:R-:W-:-:S06]  /*02e0*/  IMAD.WIDE.U32 R22, R23, 0x4, R20 ;  /* 0x0000000417167825 */ /* 0x001fcc00078e0014 */
[----:B------:R-:W2:Y:S01]  /*02f0*/  LDG.E R22, desc[UR4][R22.64] ;  /* 0x0000000416167981 */ /* 0x000ea2000c1e1900 */
[----:B-1----:R-:W-:-:S06]  /*0300*/  IMAD.WIDE.U32 R18, R13, 0x4, R16 ;  /* 0x000000040d127825 */ /* 0x002fcc00078e0010 */
[----:B------:R-:W2:Y:S01]  /*0310*/  LDG.E R18, desc[UR4][R18.64] ;  /* 0x0000000412127981 */ /* 0x000ea2000c1e1900 */
[----:B------:R-:W-:Y:S01]  /*0320*/  IADD3 R27, PT, PT, R15, -0x2, RZ ;  /* 0xfffffffe0f1b7810 */ /* 0x000fe20007ffe0ff */
[----:B------:R-:W-:-:S06]  /*0330*/  IMAD.WIDE.U32 R28, R4, 0x4, R16 ;  /* 0x00000004041c7825 */ /* 0x000fcc00078e0010 */
[----:B------:R-:W3:Y:S01]  /*0340*/  LDG.E R28, desc[UR4][R28.64] ;  /* 0x000000041c1c7981 */ /* 0x000ee2000c1e1900 */
[----:B--2---:R-:W-:Y:S01]  /*0350*/  FFMA R25, R22, R18, R25 ;  /* 0x0000001216197223 */ /* 0x004fe20000000019 */
[----:B------:R-:W-:Y:S01]  /*0360*/  IMAD.WIDE.U32 R22, R27, 0x4, R20 ;  /* 0x000000041b167825 */ /* 0x000fe200078e0014 */
[----:B------:R-:W-:-:S05]  /*0370*/  IADD3 R27, PT, PT, R15, -0x1, RZ ;  /* 0xffffffff0f1b7810 */ /* 0x000fca0007ffe0ff */
[----:B------:R-:W-:Y:S01]  /*0380*/  IMAD.WIDE.U32 R26, R27, 0x4, R20 ;  /* 0x000000041b1a7825 */ /* 0x000fe200078e0014 */
[----:B------:R-:W3:Y:S04]  /*0390*/  LDG.E R22, desc[UR4][R22.64] ;  /* 0x0000000416167981 */ /* 0x000ee8000c1e1900 */
[----:B------:R0:W2:Y:S02]  /*03a0*/  LDG.E R18, desc[UR4][R26.64] ;  /* 0x000000041a127981 */ /* 0x0000a4000c1e1900 */
[----:B0-----:R-:W-:-:S05]  /*03b0*/  IMAD.WIDE.U32 R26, R11, 0x4, R16 ;  /* 0x000000040b1a7825 */ /* 0x001fca00078e0010 */
[----:B------:R-:W2:Y:S01]  /*03c0*/  LDG.E R19, desc[UR4][R26.64] ;  /* 0x000000041a137981 */ /* 0x000ea2000c1e1900 */
[----:B------:R-:W-:Y:S01]  /*03d0*/  IADD3 R23, PT, PT, R15, 0x1, RZ ;  /* 0x000000010f177810 */ /* 0x000fe20007ffe0ff */
[----:B---3--:R-:W-:-:S04]  /*03e0*/  FFMA R25, R22, R28, R25 ;  /* 0x0000001c16197223 */ /* 0x008fc80000000019 */
[----:B--2---:R-:W-:Y:S01]  /*03f0*/  FFMA R25, R18, R19, R25 ;  /* 0x0000001312197223 */ /* 0x004fe20000000019 */
[----:B------:R-:W-:-:S05]  /*0400*/  IMAD.WIDE.U32 R18, R15, 0x4, R20 ;  /* 0x000000040f127825 */ /* 0x000fca00078e0014 */
[----:B------:R0:W2:Y:S02]  /*0410*/  LDG.E R28, desc[UR4][R18.64] ;  /* 0x00000004121c7981 */ /* 0x0000a4000c1e1900 */
[----:B0-----:R-:W-:-:S04]  /*0420*/  IMAD.WIDE.U32 R18, R23, 0x4, R20 ;  /* 0x0000000417127825 */ /* 0x001fc800078e0014 */
[--C-:B------:R-:W-:Y:S02]  /*0430*/  IMAD.WIDE.U32 R22, R8, 0x4, R16.reuse ;  /* 0x0000000408167825 */ /* 0x100fe400078e0010 */
[----:B------:R-:W3:Y:S04]  /*0440*/  LDG.E R18, desc[UR4][R18.64] ;  /* 0x0000000412127981 */ /* 0x000ee8000c1e1900 */
[----:B------:R0:W2:Y:S02]  /*0450*/  LDG.E R29, desc[UR4][R22.64] ;  /* 0x00000004161d7981 */ /* 0x0000a4000c1e1900 */
[----:B0-----:R-:W-:-:S05]  /*0460*/  IMAD.WIDE.U32 R22, R10, 0x4, R16 ;  /* 0x000000040a167825 */ /* 0x001fca00078e0010 */
[----:B------:R0:W3:Y:S01]  /*0470*/  LDG.E R26, desc[UR4][R22.64] ;  /* 0x00000004161a7981 */ /* 0x0000e2000c1e1900 */
[C---:B------:R-:W-:Y:S02]  /*0480*/  IADD3 R27, PT, PT, R15.reuse, 0x3, RZ ;  /* 0x000000030f1b7810 */ /* 0x040fe40007ffe0ff */
[C---:B0-----:R-:W-:Y:S01]  /*0490*/  IADD3 R23, PT, PT, R15.reuse, 0x4, RZ ;  /* 0x000000040f177810 */ /* 0x041fe20007ffe0ff */
[----:B--2---:R-:W-:Y:S01]  /*04a0*/  FFMA R25, R28, R29, R25 ;  /* 0x0000001d1c197223 */ /* 0x004fe20000000019 */
[----:B------:R-:W-:-:S05]  /*04b0*/  IADD3 R29, PT, PT, R15, 0x2, RZ ;  /* 0x000000020f1d7810 */ /* 0x000fca0007ffe0ff */
[----:B------:R-:W-:-:S06]  /*04c0*/  IMAD.WIDE.U32 R28, R29, 0x4, R20 ;  /* 0x000000041d1c7825 */ /* 0x000fcc00078e0014 */
[----:B------:R-:W2:Y:S01]  /*04d0*/  LDG.E R28, desc[UR4][R28.64] ;  /* 0x000000041c1c7981 */ /* 0x000ea2000c1e1900 */
[----:B---3--:R-:W-:Y:S01]  /*04e0*/  FFMA R25, R18, R26, R25 ;  /* 0x0000001a12197223 */ /* 0x008fe20000000019 */
[----:B------:R-:W-:-:S04]  /*04f0*/  IMAD.WIDE.U32 R18, R12, 0x4, R16 ;  /* 0x000000040c127825 */ /* 0x000fc800078e0010 */
[--C-:B------:R-:W-:Y:S02]  /*0500*/  IMAD.WIDE.U32 R26, R27, 0x4, R20.reuse ;  /* 0x000000041b1a7825 */ /* 0x100fe400078e0014 */
[----:B------:R-:W2:Y:S02]  /*0510*/  LDG.E R18, desc[UR4][R18.64] ;  /* 0x0000000412127981 */ /* 0x000ea4000c1e1900 */
[----:B------:R-:W-:Y:S02]  /*0520*/  IMAD.WIDE.U32 R20, R23, 0x4, R20 ;  /* 0x0000000417147825 */ /* 0x000fe400078e0014 */
[----:B------:R-:W3:Y:S02]  /*0530*/  LDG.E R26, desc[UR4][R26.64] ;  /* 0x000000041a1a7981 */ /* 0x000ee4000c1e1900 */
[--C-:B------:R-:W-:Y:S02]  /*0540*/  IMAD.WIDE.U32 R22, R14, 0x4, R16.reuse ;  /* 0x000000040e167825 */ /* 0x100fe400078e0010 */
[----:B------:R-:W4:Y:S02]  /*0550*/  LDG.E R20, desc[UR4][R20.64] ;  /* 0x0000000414147981 */ /* 0x000f24000c1e1900 */
[----:B------:R-:W-:-:S02]  /*0560*/  IMAD.WIDE.U32 R16, R9, 0x4, R16 ;  /* 0x0000000409107825 */ /* 0x000fc400078e0010 */
[----:B------:R-:W3:Y:S04]  /*0570*/  LDG.E R23, desc[UR4][R22.64] ;  /* 0x0000000416177981 */ /* 0x000ee8000c1e1900 */
[----:B------:R-:W4:Y:S01]  /*0580*/  LDG.E R16, desc[UR4][R16.64] ;  /* 0x0000000410107981 */ /* 0x000f22000c1e1900 */
[----:B------:R-:W-:-:S04]  /*0590*/  IADD3 R24, PT, PT, R24, 0x8, RZ ;  /* 0x0000000818187810 */ /* 0x000fc80007ffe0ff */
[----:B------:R-:W-:Y:S02]  /*05a0*/  ISETP.NE.AND P1, PT, R24, RZ, PT ;  /* 0x000000ff1800720c */ /* 0x000fe40003f25270 */
[----:B------:R-:W-:Y:S02]  /*05b0*/  IADD3 R15, PT, PT, R15, 0x8, RZ ;  /* 0x000000080f0f7810 */ /* 0x000fe40007ffe0ff */
[C---:B------:R-:W-:Y:S02]  /*05c0*/  LEA R4, R5.reuse, R4, 0x3 ;  /* 0x0000000405047211 */ /* 0x040fe400078e18ff */
[C---:B------:R-:W-:Y:S02]  /*05d0*/  LEA R11, R5.reuse, R11, 0x3 ;  /* 0x0000000b050b7211 */ /* 0x040fe400078e18ff */
[C---:B------:R-:W-:Y:S02]  /*05e0*/  LEA R8, R5.reuse, R8, 0x3 ;  /* 0x0000000805087211 */ /* 0x040fe400078e18ff */
[----:B------:R-:W-:-:S02]  /*05f0*/  LEA R10, R5, R10, 0x3 ;  /* 0x0000000a050a7211 */ /* 0x000fc400078e18ff */
[C---:B------:R-:W-:Y:S02]  /*0600*/  LEA R12, R5.reuse, R12, 0x3 ;  /* 0x0000000c050c7211 */ /* 0x040fe400078e18ff */
[C---:B------:R-:W-:Y:S02]  /*0610*/  LEA R14, R5.reuse, R14, 0x3 ;  /* 0x0000000e050e7211 */ /* 0x040fe400078e18ff */
[C---:B------:R-:W-:Y:S02]  /*0620*/  LEA R9, R5.reuse, R9, 0x3 ;  /* 0x0000000905097211 */ /* 0x040fe400078e18ff */
[----:B------:R-:W-:Y:S01]  /*0630*/  LEA R13, R5, R13, 0x3 ;  /* 0x0000000d050d7211 */ /* 0x000fe200078e18ff */
[----:B--2---:R-:W-:-:S04]  /*0640*/  FFMA R25, R28, R18, R25 ;  /* 0x000000121c197223 */ /* 0x004fc80000000019 */
[----:B---3--:R-:W-:-:S04]  /*0650*/  FFMA R25, R26, R23, R25 ;  /* 0x000000171a197223 */ /* 0x008fc80000000019 */
[----:B----4-:R-:W-:Y:S01]  /*0660*/  FFMA R25, R20, R16, R25 ;  /* 0x0000001014197223 */ /* 0x010fe20000000019 */
[----:B------:R-:W-:Y:S06]  /*0670*/  @P1 BRA `(.L_x_5) ;  /* 0xfffffffc000c1947 */ /* 0x000fec000383ffff */
.L_x_4:
[----:B------:R-:W-:Y:S05]  /*0680*/  @!P0 BRA `(.L_x_3) ;  /* 0x0000000400048947 */ /* 0x000fea0003800000 */
[----:B------:R-:W-:Y:S02]  /*0690*/  ISETP.GE.U32.AND P0, PT, R6, 0x4, PT ;  /* 0x000000040600780c */ /* 0x000fe40003f06070 */
[----:B------:R-:W-:-:S04]  /*06a0*/  LOP3.LUT R24, R2, 0x3, RZ, 0xc0, !PT ;  /* 0x0000000302187812 */ /* 0x000fc800078ec0ff */
[----:B------:R-:W-:-:S07]  /*06b0*/  ISETP.NE.AND P1, PT, R24, RZ, PT ;  /* 0x000000ff1800720c */ /* 0x000fce0003f25270 */
[----:B------:R-:W-:Y:S06]  /*06c0*/  @!P0 BRA `(.L_x_6) ;  /* 0x00000000007c8947 */ /* 0x000fec0003800000 */
[----:B------:R-:W0:Y:S01]  /*06d0*/  LDC.64 R8, c[0x0][0x398] ;  /* 0x0000e600ff087b82 */ /* 0x000e220000000a00 */
[----:B------:R-:W-:Y:S02]  /*06e0*/  IMAD R13, R3, R2, R7 ;  /* 0x00000002030d7224 */ /* 0x000fe400078e0207 */
[----:B------:R-:W-:-:S03]  /*06f0*/  IMAD R6, R7, R5, R0 ;  /* 0x0000000507067224 */ /* 0x000fc600078e0200 */
[C---:B------:R-:W-:Y:S02]  /*0700*/  IADD3 R21, PT, PT, R13.reuse, 0x1, RZ ;  /* 0x000000010d157810 */ /* 0x040fe40007ffe0ff */
[----:B------:R-:W1:Y:S01]  /*0710*/  LDC.64 R10, c[0x0][0x390] ;  /* 0x0000e400ff0a7b82 */ /* 0x000e620000000a00 */
[C---:B------:R-:W-:Y:S02]  /*0720*/  IADD3 R15, PT, PT, R13.reuse, 0x2, RZ ;  /* 0x000000020d0f7810 */ /* 0x040fe40007ffe0ff */
[----:B------:R-:W-:Y:S01]  /*0730*/  IADD3 R27, PT, PT, R13, 0x3, RZ ;  /* 0x000000030d1b7810 */ /* 0x000fe20007ffe0ff */
[C---:B0-----:R-:W-:Y:S01]  /*0740*/  IMAD.WIDE.U32 R18, R6.reuse, 0x4, R8 ;  /* 0x0000000406127825 */ /* 0x041fe200078e0008 */
[----:B------:R-:W-:-:S04]  /*0750*/  IADD3 R6, PT, PT, R6, R5, RZ ;  /* 0x0000000506067210 */ /* 0x000fc80007ffe0ff */
[CC--:B------:R-:W-:Y:S01]  /*0760*/  IADD3 R14, PT, PT, R6.reuse, R5.reuse, RZ ;  /* 0x00000005060e7210 */ /* 0x0c0fe20007ffe0ff */
[--C-:B-1----:R-:W-:Y:S01]  /*0770*/  IMAD.WIDE.U32 R22, R13, 0x4, R10.reuse ;  /* 0x000000040d167825 */ /* 0x102fe200078e000a */
[----:B------:R-:W2:Y:S03]  /*0780*/  LDG.E R18, desc[UR4][R18.64] ;  /* 0x0000000412127981 */ /* 0x000ea6000c1e1900 */
[----:B------:R-:W-:Y:S01]  /*0790*/  IMAD.WIDE.U32 R20, R21, 0x4, R10 ;  /* 0x0000000415147825 */ /* 0x000fe200078e000a */
[----:B------:R-:W2:Y:S03]  /*07a0*/  LDG.E R4, desc[UR4][R22.64] ;  /* 0x0000000416047981 */ /* 0x000ea6000c1e1900 */
[----:B------:R-:W-:Y:S01]  /*07b0*/  IMAD.WIDE.U32 R16, R6, 0x4, R8 ;  /* 0x0000000406107825 */ /* 0x000fe200078e0008 */
[----:B------:R-:W-:Y:S01]  /*07c0*/  IADD3 R29, PT, PT, R14, R5, RZ ;  /* 0x000000050e1d7210 */ /* 0x000fe20007ffe0ff */
[----:B------:R-:W3:Y:S02]  /*07d0*/  LDG.E R20, desc[UR4][R20.64] ;  /* 0x0000000414147981 */ /* 0x000ee4000c1e1900 */
[----:B------:R-:W-:-:S02]  /*07e0*/  IMAD.WIDE.U32 R12, R15, 0x4, R10 ;  /* 0x000000040f0c7825 */ /* 0x000fc400078e000a */
[----:B------:R-:W3:Y:S02]  /*07f0*/  LDG.E R17, desc[UR4][R16.64] ;  /* 0x0000000410117981 */ /* 0x000ee4000c1e1900 */
[----:B------:R-:W-:Y:S02]  /*0800*/  IMAD.WIDE.U32 R14, R14, 0x4, R8 ;  /* 0x000000040e0e7825 */ /* 0x000fe400078e0008 */
[----:B------:R-:W4:Y:S02]  /*0810*/  LDG.E R13, desc[UR4][R12.64] ;  /* 0x000000040c0d7981 */ /* 0x000f24000c1e1900 */
[----:B------:R-:W-:Y:S02]  /*0820*/  IMAD.WIDE.U32 R10, R27, 0x4, R10 ;  /* 0x000000041b0a7825 */ /* 0x000fe400078e000a */
[----:B------:R-:W4:Y:S02]  /*0830*/  LDG.E R14, desc[UR4][R14.64] ;  /* 0x000000040e0e7981 */ /* 0x000f24000c1e1900 */
[----:B------:R-:W-:-:S02]  /*0840*/  IMAD.WIDE.U32 R8, R29, 0x4, R8 ;  /* 0x000000041d087825 */ /* 0x000fc400078e0008 */
[----:B------:R-:W5:Y:S04]  /*0850*/  LDG.E R11, desc[UR4][R10.64] ;  /* 0x000000040a0b7981 */ /* 0x000f68000c1e1900 */
[----:B------:R-:W5:Y:S01]  /*0860*/  LDG.E R8, desc[UR4][R8.64] ;  /* 0x0000000408087981 */ /* 0x000f62000c1e1900 */
[----:B------:R-:W-:Y:S01]  /*0870*/  IADD3 R7, PT, PT, R7, 0x4, RZ ;  /* 0x0000000407077810 */ /* 0x000fe20007ffe0ff */
[----:B--2---:R-:W-:-:S04]  /*0880*/  FFMA R25, R4, R18, R25 ;  /* 0x0000001204197223 */ /* 0x004fc80000000019 */
[----:B---3--:R-:W-:-:S04]  /*0890*/  FFMA R20, R20, R17, R25 ;  /* 0x0000001114147223 */ /* 0x008fc80000000019 */
[----:B----4-:R-:W-:-:S04]  /*08a0*/  FFMA R20, R13, R14, R20 ;  /* 0x0000000e0d147223 */ /* 0x010fc80000000014 */
[----:B-----5:R-:W-:-:S07]  /*08b0*/  FFMA R25, R11, R8, R20 ;  /* 0x000000080b197223 */ /* 0x020fce0000000014 */
.L_x_6:
[----:B------:R-:W-:Y:S05]  /*08c0*/  @!P1 BRA `(.L_x_3) ;  /* 0x0000000000749947 */ /* 0x000fea0003800000 */
[----:B------:R-:W0:Y:S01]  /*08d0*/  LDC.64 R16, c[0x0][0x390] ;  /* 0x0000e400ff107b82 */ /* 0x000e220000000a00 */
[----:B------:R-:W-:Y:S02]  /*08e0*/  ISETP.NE.AND P0, PT, R24, 0x1, PT ;  /* 0x000000011800780c */ /* 0x000fe40003f05270 */
[----:B------:R-:W-:-:S04]  /*08f0*/  LOP3.LUT R4, R2, 0x1, RZ, 0xc0, !PT ;  /* 0x0000000102047812 */ /* 0x000fc800078ec0ff */
[----:B------:R-:W-:Y:S01]  /*0900*/  ISETP.NE.U32.AND P1, PT, R4, 0x1, PT ;  /* 0x000000010400780c */ /* 0x000fe20003f25070 */
[----:B------:R-:W1:Y:S06]  /*0910*/  LDC.64 R8, c[0x0][0x398] ;  /* 0x0000e600ff087b82 */ /* 0x000e6c0000000a00 */
[----:B------:R-:W-:Y:S02]  /*0920*/  @P0 IMAD R15, R3, R2, R7 ;  /* 0x00000002030f0224 */ /* 0x000fe400078e0207 */
[----:B------:R-:W2:Y:S01]  /*0930*/  LDC.64 R10, c[0x0][0x390] ;  /* 0x0000e400ff0a7b82 */ /* 0x000ea20000000a00 */
[C---:B------:R-:W-:Y:S01]  /*0940*/  @P0 IMAD R14, R7.reuse, R5, R0 ;  /* 0x00000005070e0224 */ /* 0x040fe200078e0200 */
[----:B------:R-:W-:-:S02]  /*0950*/  @P0 IADD3 R7, PT, PT, R7, 0x2, RZ ;  /* 0x0000000207070810 */ /* 0x000fc40007ffe0ff */
[C---:B------:R-:W-:Y:S02]  /*0960*/  @P0 IADD3 R21, PT, PT, R15.reuse, 0x1, RZ ;  /* 0x000000010f150810 */ /* 0x040fe40007ffe0ff */
[----:B------:R-:W-:Y:S02]  /*0970*/  @P0 IADD3 R23, PT, PT, R14, R5, RZ ;  /* 0x000000050e170210 */ /* 0x000fe40007ffe0ff */
[----:B------:R-:W3:Y:S01]  /*0980*/  LDC.64 R12, c[0x0][0x398] ;  /* 0x0000e600ff0c7b82 */ /* 0x000ee20000000a00 */
[----:B0-----:R-:W-:-:S04]  /*0990*/  @P0 IMAD.WIDE.U32 R18, R15, 0x4, R16 ;  /* 0x000000040f120825 */ /* 0x001fc800078e0010 */
[----:B------:R-:W-:Y:S01]  /*09a0*/  @P0 IMAD.WIDE.U32 R16, R21, 0x4, R16 ;  /* 0x0000000415100825 */ /* 0x000fe200078e0010 */
[----:B------:R-:W4:Y:S03]  /*09b0*/  @P0 LDG.E R4, desc[UR4][R18.64] ;  /* 0x0000000412040981 */ /* 0x000f26000c1e1900 */
[----:B-1----:R-:W-:Y:S02]  /*09c0*/  @P0 IMAD.WIDE.U32 R14, R14, 0x4, R8 ;  /* 0x000000040e0e0825 */ /* 0x002fe400078e0008 */
[----:B------:R-:W5:Y:S02]  /*09d0*/  @P0 LDG.E R17, desc[UR4][R16.64] ;  /* 0x0000000410110981 */ /* 0x000f64000c1e1900 */
[----:B------:R-:W-:Y:S02]  /*09e0*/  @!P1 IMAD R21, R3, R2, R7 ;  /* 0x0000000203159224 */ /* 0x000fe400078e0207 */
[----:B------:R-:W-:Y:S01]  /*09f0*/  @P0 IMAD.WIDE.U32 R8, R23, 0x4, R8 ;  /* 0x0000000417080825 */ /* 0x000fe200078e0008 */
[----:B------:R-:W4:Y:S03]  /*0a00*/  @P0 LDG.E R14, desc[UR4][R14.64] ;  /* 0x000000040e0e0981 */ /* 0x000f26000c1e1900 */
[----:B------:R-:W-:-:S02]  /*0a10*/  @!P1 IMAD R7, R7, R5, R0 ;  /* 0x0000000507079224 */ /* 0x000fc400078e0200 */
[----:B--2---:R-:W-:Y:S01]  /*0a20*/  @!P1 IMAD.WIDE.U32 R10, R21, 0x4, R10 ;  /* 0x00000004150a9825 */ /* 0x004fe200078e000a */
[----:B------:R-:W5:Y:S03]  /*0a30*/  @P0 LDG.E R8, desc[UR4][R8.64] ;  /* 0x0000000408080981 */ /* 0x000f66000c1e1900 */
[----:B---3--:R-:W-:Y:S02]  /*0a40*/  @!P1 IMAD.WIDE.U32 R12, R7, 0x4, R12 ;  /* 0x00000004070c9825 */ /* 0x008fe400078e000c */
[----:B------:R-:W2:Y:S04]  /*0a50*/  @!P1 LDG.E R10, desc[UR4][R10.64] ;  /* 0x000000040a0a9981 */ /* 0x000ea8000c1e1900 */
[----:B------:R-:W2:Y:S01]  /*0a60*/  @!P1 LDG.E R12, desc[UR4][R12.64] ;  /* 0x000000040c0c9981 */ /* 0x000ea2000c1e1900 */
[----:B----4-:R-:W-:-:S04]  /*0a70*/  @P0 FFMA R4, R4, R14, R25 ;  /* 0x0000000e04040223 */ /* 0x010fc80000000019 */
[----:B-----5:R-:W-:-:S04]  /*0a80*/  @P0 FFMA R25, R17, R8, R4 ;  /* 0x0000000811190223 */ /* 0x020fc80000000004 */
[----:B--2---:R-:W-:-:S07]  /*0a90*/  @!P1 FFMA R25, R10, R12, R25 ;  /* 0x0000000c0a199223 */ /* 0x004fce0000000019 */
.L_x_3:
[----:B------:R-:W0:Y:S01]  /*0aa0*/  LDC.64 R8, c[0x0][0x3a8] ;  /* 0x0000ea00ff087b82 */ /* 0x000e220000000a00 */
[----:B------:R-:W-:Y:S01]  /*0ab0*/  IADD3 R7, PT, PT, R0, R5, R3 ;  /* 0x0000000500077210 */ /* 0x000fe20007ffe003 */
[----:B------:R-:W1:Y:S01]  /*0ac0*/  LDCU UR6, c[0x0][0x3a0] ;  /* 0x00007400ff0677ac */ /* 0x000e620008000800 */
[----:B------:R-:W2:Y:S03]  /*0ad0*/  LDCU UR7, c[0x0][0x38c] ;  /* 0x00007180ff0777ac */ /* 0x000ea60008000800 */
[----:B0-----:R-:W-:-:S06]  /*0ae0*/  IMAD.WIDE.U32 R6, R7, 0x4, R8 ;  /* 0x0000000407067825 */ /* 0x001fcc00078e0008 */
[----:B------:R-:W1:Y:S01]  /*0af0*/  LDG.E R6, desc[UR4][R6.64] ;  /* 0x0000000406067981 */ /* 0x000e62000c1e1900 */
[----:B------:R-:W-:-:S04]  /*0b00*/  IMAD R3, R3, R5, R0 ;  /* 0x0000000503037224 */ /* 0x000fc800078e0200 */
[----:B------:R-:W-:-:S04]  /*0b10*/  IMAD.WIDE.U32 R2, R3, 0x4, R8 ;  /* 0x0000000403027825 */ /* 0x000fc800078e0008 */
[----:B-1----:R-:W-:-:S04]  /*0b20*/  FMUL R0, R6, UR6 ;  /* 0x0000000606007c20 */ /* 0x002fc80008400000 */
[----:B--2---:R-:W-:-:S05]  /*0b30*/  FFMA R25, R25, UR7, R0 ;  /* 0x0000000719197c23 */ /* 0x004fca0008000000 */
[----:B------:R-:W-:Y:S01]  /*0b40*/  STG.E desc[UR4][R2.64], R25 ;  /* 0x0000001902007986 */ /* 0x000fe2000c101904 */
[----:B------:R-:W-:Y:S05]  /*0b50*/  EXIT ;  /* 0x000000000000794d */ /* 0x000fea0003800000 */
.L_x_7:
        /* <DEDUP_REMOVED lines=10> */
.L_x_14:


//--------------------- .text._Z11sgemm_naiveiiifPKfS0_fPf --------------------------
	.section	.text._Z11sgemm_naiveiiifPKfS0_fPf,"ax",@progbits
	.align	128
        .global         _Z11sgemm_naiveiiifPKfS0_fPf
        .type           _Z11sgemm_naiveiiifPKfS0_fPf,@function
        .size           _Z11sgemm_naiveiiifPKfS0_fPf,(.L_x_15 - _Z11sgemm_naiveiiifPKfS0_fPf)
        .other          _Z11sgemm_naiveiiifPKfS0_fPf,@"STO_CUDA_ENTRY STV_DEFAULT"
_Z11sgemm_naiveiiifPKfS0_fPf:
.text._Z11sgemm_naiveiiifPKfS0_fPf:
[----:B------:R-:W-:Y:S01]  /*0000*/  LDC R1, c[0x0][0x37c] ;  /* 0x0000df00ff017b82 */ /* 0x000fe20000000800 */
[----:B------:R-:W0:Y:S01]  /*0010*/  S2R R0, SR_CTAID.X ;  /* 0x0000000000007919 */ /* 0x000e220000002500 */
[----:B------:R-:W1:Y:S06]  /*0020*/  LDCU UR4, c[0x0][0x364] ;  /* 0x00006c80ff0477ac */ /* 0x000e6c0008000800 */
[----:B------:R-:W2:Y:S01]  /*0030*/  LDC.64 R2, c[0x0][0x380] ;  /* 0x0000e000ff027b82 */ /* 0x000ea20000000a00 */
[----:B------:R-:W0:Y:S01]  /*0040*/  S2R R5, SR_TID.X ;  /* 0x0000000000057919 */ /* 0x000e220000002100 */
[----:B------:R-:W0:Y:S01]  /*0050*/  LDCU UR5, c[0x0][0x360] ;  /* 0x00006c00ff0577ac */ /* 0x000e220008000800 */
[----:B------:R-:W1:Y:S01]  /*0060*/  S2R R19, SR_CTAID.Y ;  /* 0x0000000000137919 */ /* 0x000e620000002600 */
[----:B------:R-:W1:Y:S01]  /*0070*/  S2R R4, SR_TID.Y ;  /* 0x0000000000047919 */ /* 0x000e620000002200 */
[----:B0-----:R-:W-:-:S05]  /*0080*/  IMAD R0, R0, UR5, R5 ;  /* 0x0000000500007c24 */ /* 0x001fca000f8e0205 */
[----:B--2---:R-:W-:Y:S01]  /*0090*/  ISETP.GE.AND P0, PT, R0, R3, PT ;  /* 0x000000030000720c */ /* 0x004fe20003f06270 */
[----:B-1----:R-:W-:-:S05]  /*00a0*/  IMAD R19, R19, UR4, R4 ;  /* 0x0000000413137c24 */ /* 0x002fca000f8e0204 */
[----:B------:R-:W-:-:S13]  /*00b0*/  ISETP.GE.OR P0, PT, R19, R2, P0 ;  /* 0x000000021300720c */ /* 0x000fda0000706670 */
[----:B------:R-:W-:Y:S05]  /*00c0*/  @P0 EXIT ;  /* 0x000000000000094d */ /* 0x000fea0003800000 */
[----:B------:R-:W0:Y:S01]  /*00d0*/  LDC R2, c[0x0][0x388] ;  /* 0x0000e200ff027b82 */ /* 0x000e220000000800 */
[----:B------:R-:W1:Y:S01]  /*00e0*/  LDCU.64 UR4, c[0x0][0x358] ;  /* 0x00006b00ff0477ac */ /* 0x000e620008000a00 */
[----:B------:R-:W-:Y:S01]  /*00f0*/  HFMA2 R24, -RZ, RZ, 0, 0 ;  /* 0x00000000ff187431 */ /* 0x000fe200000001ff */
[----:B0-----:R-:W-:-:S13]  /*0100*/  ISETP.GE.AND P0, PT, R2, 0x1, PT ;  /* 0x000000010200780c */ /* 0x001fda0003f06270 */
[----:B-1----:R-:W-:Y:S05]  /*0110*/  @!P0 BRA `(.L_x_8) ;  /* 0x0000000400e08947 */ /* 0x002fea0003800000 */
[C---:B------:R-:W-:Y:S01]  /*0120*/  ISETP.GE.U32.AND P1, PT, R2.reuse, 0x8, PT ;  /* 0x000000080200780c */ /* 0x040fe20003f26070 */
[----:B------:R-:W-:Y:S01]  /*0130*/  IMAD R20, R19, R2, RZ ;  /* 0x0000000213147224 */ /* 0x000fe200078e02ff */
[----:B------:R-:W-:Y:S02]  /*0140*/  LOP3.LUT R27, R2, 0x7, RZ, 0xc0, !PT ;  /* 0x00000007021b7812 */ /* 0x000fe400078ec0ff */
[----:B------:R-:W-:Y:S02]  /*0150*/  MOV R24, RZ ;  /* 0x000000ff00187202 */ /* 0x000fe40000000f00 */
[----:B------:R-:W-:Y:S02]  /*0160*/  ISETP.NE.AND P0, PT, R27, RZ, PT ;  /* 0x000000ff1b00720c */ /* 0x000fe40003f05270 */
[----:B------:R-:W-:-:S05]  /*0170*/  MOV R21, RZ ;  /* 0x000000ff00157202 */ /* 0x000fca0000000f00 */
[----:B------:R-:W-:Y:S06]  /*0180*/  @!P1 BRA `(.L_x_9) ;  /* 0x0000000000c49947 */ /* 0x000fec0003800000 */
[----:B------:R-:W0:Y:S01]  /*0190*/  LDC.64 R4, c[0x0][0x390] ;  /* 0x0000e400ff047b82 */ /* 0x000e220000000a00 */
[----:B------:R-:W-:Y:S02]  /*01a0*/  LOP3.LUT R21, R2, 0x7ffffff8, RZ, 0xc0, !PT ;  /* 0x7ffffff802157812 */ /* 0x000fe400078ec0ff */
[----:B------:R-:W-:Y:S02]  /*01b0*/  MOV R24, RZ ;  /* 0x000000ff00187202 */ /* 0x000fe40000000f00 */
[----:B------:R-:W-:Y:S02]  /*01c0*/  MOV R18, R0 ;  /* 0x0000000000127202 */ /* 0x000fe40000000f00 */
[----:B------:R-:W-:Y:S01]  /*01d0*/  IADD3 R22, PT, PT, -R21, RZ, RZ ;  /* 0x000000ff15167210 */ /* 0x000fe20007ffe1ff */
[----:B0-----:R-:W-:-:S03]  /*01e0*/  IMAD.WIDE.U32 R4, R20, 0x4, R4 ;  /* 0x0000000414047825 */ /* 0x001fc600078e0004 */
[----:B------:R-:W-:-:S04]  /*01f0*/  IADD3 R6, P1, PT, R4, 0x10, RZ ;  /* 0x0000001004067810 */ /* 0x000fc80007f3e0ff */
[----:B------:R-:W-:-:S09]  /*0200*/  IADD3.X R7, PT, PT, RZ, R5, RZ, P1, !PT ;  /* 0x00000005ff077210 */ /* 0x000fd20000ffe4ff */
.L_x_10:
[----:B------:R-:W0:Y:S01]  /*0210*/  LDC.64 R16, c[0x0][0x398] ;  /* 0x0000e600ff107b82 */ /* 0x000e220000000a00 */
[----:B------:R-:W-:Y:S02]  /*0220*/  MOV R4, R6 ;  /* 0x0000000600047202 */ /* 0x000fe40000000f00 */
[----:B------:R-:W-:-:S05]  /*0230*/  MOV R5, R7 ;  /* 0x0000000700057202 */ /* 0x000fca0000000f00 */
[----:B------:R-:W2:Y:S04]  /*0240*/  LDG.E R25, desc[UR4][R4.64+-0x10] ;  /* 0xfffff00404197981 */ /* 0x000ea8000c1e1900 */
[----:B------:R-:W3:Y:S04]  /*0250*/  LDG.E R23, desc[UR4][R4.64+-0xc] ;  /* 0xfffff40404177981 */ /* 0x000ee8000c1e1900 */
[----:B------:R-:W4:Y:S04]  /*0260*/  LDG.E R29, desc[UR4][R4.64+-0x8] ;  /* 0xfffff804041d7981 */ /* 0x000f28000c1e1900 */
[----:B------:R-:W5:Y:S01]  /*0270*/  LDG.E R28, desc[UR4][R4.64+-0x4] ;  /* 0xfffffc04041c7981 */ /* 0x000f62000c1e1900 */
[----:B0-----:R-:W-:-:S05]  /*0280*/  IMAD.WIDE R16, R18, 0x4, R16 ;  /* 0x0000000412107825 */ /* 0x001fca00078e0210 */
[----:B------:R0:W2:Y:S01]  /*0290*/  LDG.E R26, desc[UR4][R16.64] ;  /* 0x00000004101a7981 */ /* 0x0000a2000c1e1900 */
[----:B------:R-:W-:-:S04]  /*02a0*/  IMAD.WIDE R14, R3, 0x4, R16 ;  /* 0x00000004030e7825 */ /* 0x000fc800078e0210 */
[C---:B------:R-:W-:Y:S02]  /*02b0*/  IMAD.WIDE R6, R3.reuse, 0x4, R14 ;  /* 0x0000000403067825 */ /* 0x040fe400078e020e */
[----:B------:R-:W3:Y:S02]  /*02c0*/  LDG.E R14, desc[UR4][R14.64] ;  /* 0x000000040e0e7981 */ /* 0x000ee4000c1e1900 */
[C---:B------:R-:W-:Y:S02]  /*02d0*/  IMAD.WIDE R10, R3.reuse, 0x4, R6 ;  /* 0x00000004030a7825 */ /* 0x040fe400078e0206 */
[----:B------:R-:W4:Y:S02]  /*02e0*/  LDG.E R6, desc[UR4][R6.64] ;  /* 0x0000000406067981 */ /* 0x000f24000c1e1900 */
[C---:B------:R-:W-:Y:S02]  /*02f0*/  IMAD.WIDE R8, R3.reuse, 0x4, R10 ;  /* 0x0000000403087825 */ /* 0x040fe400078e020a */
[----:B------:R-:W5:Y:S02]  /*0300*/  LDG.E R10, desc[UR4][R10.64] ;  /* 0x000000040a0a7981 */ /* 0x000f64000c1e1900 */
[----:B------:R-:W-:-:S02]  /*0310*/  IMAD.WIDE R12, R3, 0x4, R8 ;  /* 0x00000004030c7825 */ /* 0x000fc400078e0208 */
[----:B------:R-:W5:Y:S04]  /*0320*/  LDG.E R7, desc[UR4][R4.64] ;  /* 0x0000000404077981 */ /* 0x000f68000c1e1900 */
[----:B------:R-:W5:Y:S01]  /*0330*/  LDG.E R8, desc[UR4][R8.64] ;  /* 0x0000000408087981 */ /* 0x000f62000c1e1900 */
[----:B0-----:R-:W-:-:S03]  /*0340*/  IMAD.WIDE R16, R3, 0x4, R12 ;  /* 0x0000000403107825 */ /* 0x001fc600078e020c */
[----:B------:R-:W5:Y:S04]  /*0350*/  LDG.E R12, desc[UR4][R12.64] ;  /* 0x000000040c0c7981 */ /* 0x000f68000c1e1900 */
[----:B------:R-:W5:Y:S04]  /*0360*/  LDG.E R15, desc[UR4][R16.64] ;  /* 0x00000004100f7981 */ /* 0x000f68000c1e1900 */
[----:B------:R-:W5:Y:S04]  /*0370*/  LDG.E R9, desc[UR4][R4.64+0x4] ;  /* 0x0000040404097981 */ /* 0x000f68000c1e1900 */
[----:B------:R-:W5:Y:S01]  /*0380*/  LDG.E R11, desc[UR4][R4.64+0xc] ;  /* 0x00000c04040b7981 */ /* 0x000f62000c1e1900 */
[----:B--2---:R-:W-:Y:S01]  /*0390*/  FFMA R26, R25, R26, R24 ;  /* 0x0000001a191a7223 */ /* 0x004fe20000000018 */
[----:B------:R-:W-:-:S02]  /*03a0*/  IMAD.WIDE R24, R3, 0x4, R16 ;  /* 0x0000000403187825 */ /* 0x000fc400078e0210 */
[----:B------:R-:W2:Y:S04]  /*03b0*/  LDG.E R16, desc[UR4][R4.64+0x8] ;  /* 0x0000080404107981 */ /* 0x000ea8000c1e1900 */
[----:B------:R-:W2:Y:S01]  /*03c0*/  LDG.E R24, desc[UR4][R24.64] ;  /* 0x0000000418187981 */ /* 0x000ea2000c1e1900 */
[----:B---3--:R-:W-:Y:S01]  /*03d0*/  FFMA R14, R23, R14, R26 ;  /* 0x0000000e170e7223 */ /* 0x008fe2000000001a */
[----:B------:R-:W-:-:S03]  /*03e0*/  IADD3 R22, PT, PT, R22, 0x8, RZ ;  /* 0x0000000816167810 */ /* 0x000fc60007ffe0ff */
[----:B----4-:R-:W-:Y:S01]  /*03f0*/  FFMA R29, R29, R6, R14 ;  /* 0x000000061d1d7223 */ /* 0x010fe2000000000e */
[----:B------:R-:W-:-:S03]  /*0400*/  ISETP.NE.AND P1, PT, R22, RZ, PT ;  /* 0x000000ff1600720c */ /* 0x000fc60003f25270 */
[----:B-----5:R-:W-:Y:S01]  /*0410*/  FFMA R10, R28, R10, R29 ;  /* 0x0000000a1c0a7223 */ /* 0x020fe2000000001d */
[----:B------:R-:W-:-:S03]  /*0420*/  IADD3 R6, P2, PT, R4, 0x20, RZ ;  /* 0x0000002004067810 */ /* 0x000fc60007f5e0ff */
[----:B------:R-:W-:Y:S01]  /*0430*/  FFMA R8, R7, R8, R10 ;  /* 0x0000000807087223 */ /* 0x000fe2000000000a */
[----:B------:R-:W-:Y:S02]  /*0440*/  IADD3.X R7, PT, PT, RZ, R5, RZ, P2, !PT ;  /* 0x00000005ff077210 */ /* 0x000fe400017fe4ff */
[----:B------:R-:W-:Y:S01]  /*0450*/  LEA R18, R3, R18, 0x3 ;  /* 0x0000001203127211 */ /* 0x000fe200078e18ff */
[----:B------:R-:W-:-:S04]  /*0460*/  FFMA R9, R9, R12, R8 ;  /* 0x0000000c09097223 */ /* 0x000fc80000000008 */
[----:B--2---:R-:W-:-:S04]  /*0470*/  FFMA R16, R16, R15, R9 ;  /* 0x0000000f10107223 */ /* 0x004fc80000000009 */
[----:B------:R-:W-:Y:S01]  /*0480*/  FFMA R24, R11, R24, R16 ;  /* 0x000000180b187223 */ /* 0x000fe20000000010 */
[----:B------:R-:W-:Y:S06]  /*0490*/  @P1 BRA `(.L_x_10) ;  /* 0xfffffffc005c1947 */ /* 0x000fec000383ffff */
.L_x_9:
[----:B------:R-:W-:Y:S05]  /*04a0*/  @!P0 BRA `(.L_x_8) ;  /* 0x0000000000fc8947 */ /* 0x000fea0003800000 */
[----:B------:R-:W-:Y:S02]  /*04b0*/  ISETP.GE.U32.AND P1, PT, R27, 0x4, PT ;  /* 0x000000041b00780c */ /* 0x000fe40003f26070 */
[----:B------:R-:W-:-:S04]  /*04c0*/  LOP3.LUT R16, R2, 0x3, RZ, 0xc0, !PT ;  /* 0x0000000302107812 */ /* 0x000fc800078ec0ff */
[----:B------:R-:W-:-:S07]  /*04d0*/  ISETP.NE.AND P0, PT, R16, RZ, PT ;  /* 0x000000ff1000720c */ /* 0x000fce0003f05270 */
[----:B------:R-:W-:Y:S06]  /*04e0*/  @!P1 BRA `(.L_x_11) ;  /* 0x00000000006c9947 */ /* 0x000fec0003800000 */
[----:B------:R-:W0:Y:S01]  /*04f0*/  LDC.64 R6, c[0x0][0x398] ;  /* 0x0000e600ff067b82 */ /* 0x000e220000000a00 */
[----:B------:R-:W1:Y:S01]  /*0500*/  LDCU.64 UR6, c[0x0][0x390] ;  /* 0x00007200ff0677ac */ /* 0x000e620008000a00 */
[----:B------:R-:W-:Y:S01]  /*0510*/  IMAD R9, R21, R3, R0 ;  /* 0x0000000315097224 */ /* 0x000fe200078e0200 */
[CC--:B------:R-:W-:Y:S02]  /*0520*/  IADD3 R5, PT, PT, R20.reuse, R21.reuse, RZ ;  /* 0x0000001514057210 */ /* 0x0c0fe40007ffe0ff */
[----:B------:R-:W-:-:S03]  /*0530*/  IADD3 R10, P1, PT, R20, R21, RZ ;  /* 0x00000015140a7210 */ /* 0x000fc60007f3e0ff */
[----:B------:R-:W2:Y:S01]  /*0540*/  LDC.64 R14, c[0x0][0x390] ;  /* 0x0000e400ff0e7b82 */ /* 0x000ea20000000a00 */
[----:B0-----:R-:W-:-:S04]  /*0550*/  IMAD.WIDE R6, R9, 0x4, R6 ;  /* 0x0000000409067825 */ /* 0x001fc800078e0206 */
[----:B------:R-:W-:Y:S02]  /*0560*/  IMAD.WIDE R8, R3, 0x4, R6 ;  /* 0x0000000403087825 */ /* 0x000fe400078e0206 */
[----:B------:R-:W3:Y:S02]  /*0570*/  LDG.E R6, desc[UR4][R6.64] ;  /* 0x0000000406067981 */ /* 0x000ee4000c1e1900 */
[----:B--2---:R-:W-:Y:S01]  /*0580*/  IMAD.WIDE.U32 R14, R5, 0x4, R14 ;  /* 0x00000004050e7825 */ /* 0x004fe200078e000e */
[----:B------:R-:W-:Y:S02]  /*0590*/  IADD3.X R5, PT, PT, RZ, RZ, RZ, P1, !PT ;  /* 0x000000ffff057210 */ /* 0x000fe40000ffe4ff */
[----:B-1----:R-:W-:-:S03]  /*05a0*/  LEA R4, P1, R10, UR6, 0x2 ;  /* 0x000000060a047c11 */ /* 0x002fc6000f8210ff */
[----:B------:R-:W3:Y:S01]  /*05b0*/  LDG.E R15, desc[UR4][R14.64] ;  /* 0x000000040e0f7981 */ /* 0x000ee2000c1e1900 */
[----:B------:R-:W-:Y:S01]  /*05c0*/  LEA.HI.X R5, R10, UR7, R5, 0x2, P1 ;  /* 0x000000070a057c11 */ /* 0x000fe200088f1405 */
[C---:B------:R-:W-:Y:S02]  /*05d0*/  IMAD.WIDE R10, R3.reuse, 0x4, R8 ;  /* 0x00000004030a7825 */ /* 0x040fe400078e0208 */
[----:B------:R-:W2:Y:S04]  /*05e0*/  LDG.E R8, desc[UR4][R8.64] ;  /* 0x0000000408087981 */ /* 0x000ea8000c1e1900 */
[----:B------:R-:W2:Y:S01]  /*05f0*/  LDG.E R17, desc[UR4][R4.64+0x4] ;  /* 0x0000040404117981 */ /* 0x000ea2000c1e1900 */
[----:B------:R-:W-:-:S03]  /*0600*/  IMAD.WIDE R12, R3, 0x4, R10 ;  /* 0x00000004030c7825 */ /* 0x000fc600078e020a */
[----:B------:R-:W4:Y:S04]  /*0610*/  LDG.E R22, desc[UR4][R10.64] ;  /* 0x000000040a167981 */ /* 0x000f28000c1e1900 */
[----:B------:R-:W4:Y:S04]  /*0620*/  LDG.E R18, desc[UR4][R4.64+0x8] ;  /* 0x0000080404127981 */ /* 0x000f28000c1e1900 */
[----:B------:R-:W5:Y:S04]  /*0630*/  LDG.E R26, desc[UR4][R4.64+0xc] ;  /* 0x00000c04041a7981 */ /* 0x000f68000c1e1900 */
[----:B------:R-:W5:Y:S01]  /*0640*/  LDG.E R12, desc[UR4][R12.64] ;  /* 0x000000040c0c7981 */ /* 0x000f62000c1e1900 */
[----:B------:R-:W-:Y:S01]  /*0650*/  IADD3 R21, PT, PT, R21, 0x4, RZ ;  /* 0x0000000415157810 */ /* 0x000fe20007ffe0ff */
[----:B---3--:R-:W-:-:S04]  /*0660*/  FFMA R24, R15, R6, R24 ;  /* 0x000000060f187223 */ /* 0x008fc80000000018 */
[----:B--2---:R-:W-:-:S04]  /*0670*/  FFMA R17, R17, R8, R24 ;  /* 0x0000000811117223 */ /* 0x004fc80000000018 */
[----:B----4-:R-:W-:-:S04]  /*0680*/  FFMA R17, R18, R22, R17 ;  /* 0x0000001612117223 */ /* 0x010fc80000000011 */
[----:B-----5:R-:W-:-:S07]  /*0690*/  FFMA R24, R26, R12, R17 ;  /* 0x0000000c1a187223 */ /* 0x020fce0000000011 */
.L_x_11:
[----:B------:R-:W-:Y:S05]  /*06a0*/  @!P0 BRA `(.L_x_8) ;  /* 0x00000000007c8947 */ /* 0x000fea0003800000 */
[----:B------:R-:W-:Y:S01]  /*06b0*/  ISETP.NE.AND P1, PT, R16, 0x1, PT ;  /* 0x000000011000780c */ /* 0x000fe20003f25270 */
[----:B------:R-:W0:Y:S01]  /*06c0*/  LDC.64 R12, c[0x0][0x390] ;  /* 0x0000e400ff0c7b82 */ /* 0x000e220000000a00 */
[----:B------:R-:W-:-:S04]  /*06d0*/  LOP3.LUT R2, R2, 0x1, RZ, 0xc0, !PT ;  /* 0x0000000102027812 */ /* 0x000fc800078ec0ff */
[----:B------:R-:W-:-:S03]  /*06e0*/  ISETP.NE.U32.AND P0, PT, R2, 0x1, PT ;  /* 0x000000010200780c */ /* 0x000fc60003f05070 */
[----:B------:R-:W1:Y:S04]  /*06f0*/  LDC.64 R10, c[0x0][0x398] ;  /* 0x0000e600ff0a7b82 */ /* 0x000e680000000a00 */
[CC--:B------:R-:W-:Y:S02]  /*0700*/  @P1 IADD3 R15, PT, PT, R20.reuse, R21.reuse, RZ ;  /* 0x00000015140f1210 */ /* 0x0c0fe40007ffe0ff */
[----:B------:R-:W-:Y:S02]  /*0710*/  @P1 IADD3 R2, P2, PT, R20, R21, RZ ;  /* 0x0000001514021210 */ /* 0x000fe40007f5e0ff */
[----:B------:R-:W2:Y:S02]  /*0720*/  @P1 LDC.64 R4, c[0x0][0x390] ;  /* 0x0000e400ff041b82 */ /* 0x000ea40000000a00 */
[----:B------:R-:W-:-:S06]  /*0730*/  @P1 IADD3.X R14, PT, PT, RZ, RZ, RZ, P2, !PT ;  /* 0x000000ffff0e1210 */ /* 0x000fcc00017fe4ff */
[----:B------:R-:W3:Y:S01]  /*0740*/  LDC.64 R6, c[0x0][0x390] ;  /* 0x0000e400ff067b82 */ /* 0x000ee20000000a00 */
[----:B0-----:R-:W-:-:S04]  /*0750*/  @P1 IMAD.WIDE.U32 R12, R15, 0x4, R12 ;  /* 0x000000040f0c1825 */ /* 0x001fc800078e000c */
[C---:B------:R-:W-:Y:S01]  /*0760*/  @P1 IMAD R15, R21.reuse, R3, R0 ;  /* 0x00000003150f1224 */ /* 0x040fe200078e0200 */
[----:B------:R-:W-:Y:S01]  /*0770*/  @P1 IADD3 R21, PT, PT, R21, 0x2, RZ ;  /* 0x0000000215151810 */ /* 0x000fe20007ffe0ff */
[----:B------:R-:W4:Y:S01]  /*0780*/  @P1 LDG.E R13, desc[UR4][R12.64] ;  /* 0x000000040c0d1981 */ /* 0x000f22000c1e1900 */
[----:B------:R-:W0:Y:S01]  /*0790*/  LDC.64 R8, c[0x0][0x398] ;  /* 0x0000e600ff087b82 */ /* 0x000e220000000a00 */
[----:B-1----:R-:W-:Y:S01]  /*07a0*/  @P1 IMAD.WIDE R10, R15, 0x4, R10 ;  /* 0x000000040f0a1825 */ /* 0x002fe200078e020a */
[----:B------:R-:W-:Y:S02]  /*07b0*/  @!P0 IADD3 R17, PT, PT, R20, R21, RZ ;  /* 0x0000001514118210 */ /* 0x000fe40007ffe0ff */
[----:B--2---:R-:W-:Y:S01]  /*07c0*/  @P1 LEA R4, P2, R2, R4, 0x2 ;  /* 0x0000000402041211 */ /* 0x004fe200078410ff */
[----:B------:R-:W-:-:S03]  /*07d0*/  @!P0 IMAD R21, R21, R3, R0 ;  /* 0x0000000315158224 */ /* 0x000fc600078e0200 */
[----:B------:R-:W-:Y:S01]  /*07e0*/  @P1 LEA.HI.X R5, R2, R5, R14, 0x2, P2 ;  /* 0x0000000502051211 */ /* 0x000fe200010f140e */
[----:B------:R-:W-:Y:S01]  /*07f0*/  @P1 IMAD.WIDE R14, R3, 0x4, R10 ;  /* 0x00000004030e1825 */ /* 0x000fe200078e020a */
[----:B------:R-:W4:Y:S03]  /*0800*/  @P1 LDG.E R2, desc[UR4][R10.64] ;  /* 0x000000040a021981 */ /* 0x000f26000c1e1900 */
[----:B---3--:R-:W-:Y:S01]  /*0810*/  @!P0 IMAD.WIDE.U32 R6, R17, 0x4, R6 ;  /* 0x0000000411068825 */ /* 0x008fe200078e0006 */
[----:B------:R-:W2:Y:S04]  /*0820*/  @P1 LDG.E R5, desc[UR4][R4.64+0x4] ;  /* 0x0000040404051981 */ /* 0x000ea8000c1e1900 */
[----:B------:R-:W2:Y:S01]  /*0830*/  @P1 LDG.E R14, desc[UR4][R14.64] ;  /* 0x000000040e0e1981 */ /* 0x000ea2000c1e1900 */
[----:B0-----:R-:W-:-:S03]  /*0840*/  @!P0 IMAD.WIDE R8, R21, 0x4, R8 ;  /* 0x0000000415088825 */ /* 0x001fc600078e0208 */
[----:B------:R-:W3:Y:S04]  /*0850*/  @!P0 LDG.E R7, desc[UR4][R6.64] ;  /* 0x0000000406078981 */ /* 0x000ee8000c1e1900 */
[----:B------:R-:W3:Y:S01]  /*0860*/  @!P0 LDG.E R8, desc[UR4][R8.64] ;  /* 0x0000000408088981 */ /* 0x000ee2000c1e1900 */
[----:B----4-:R-:W-:-:S04]  /*0870*/  @P1 FFMA R2, R13, R2, R24 ;  /* 0x000000020d021223 */ /* 0x010fc80000000018 */
[----:B--2---:R-:W-:-:S04]  /*0880*/  @P1 FFMA R24, R5, R14, R2 ;  /* 0x0000000e05181223 */ /* 0x004fc80000000002 */
[----:B---3--:R-:W-:-:S07]  /*0890*/  @!P0 FFMA R24, R7, R8, R24 ;  /* 0x0000000807188223 */ /* 0x008fce0000000018 */
.L_x_8:
[----:B------:R-:W0:Y:S01]  /*08a0*/  LDC.64 R4, c[0x0][0x3a8] ;  /* 0x0000ea00ff047b82 */ /* 0x000e220000000a00 */
[----:B------:R-:W-:Y:S01]  /*08b0*/  IMAD R3, R19, R3, R0 ;  /* 0x0000000313037224 */ /* 0x000fe200078e0200 */
[----:B------:R-:W1:Y:S01]  /*08c0*/  LDCU UR6, c[0x0][0x3a0] ;  /* 0x00007400ff0677ac */ /* 0x000e620008000800 */
[----:B------:R-:W2:Y:S02]  /*08d0*/  LDCU UR7, c[0x0][0x38c] ;  /* 0x00007180ff0777ac */ /* 0x000ea40008000800 */
[----:B0-----:R-:W-:-:S05]  /*08e0*/  IMAD.WIDE R2, R3, 0x4, R4 ;  /* 0x0000000403027825 */ /* 0x001fca00078e0204 */
[----:B------:R-:W1:Y:S02]  /*08f0*/  LDG.E R0, desc[UR4][R2.64] ;  /* 0x0000000402007981 */ /* 0x000e64000c1e1900 */
[----:B-1----:R-:W-:-:S04]  /*0900*/  FMUL R5, R0, UR6 ;  /* 0x0000000600057c20 */ /* 0x002fc80008400000 */
[----:B--2---:R-:W-:-:S05]  /*0910*/  FFMA R5, R24, UR7, R5 ;  /* 0x0000000718057c23 */ /* 0x004fca0008000005 */
[----:B------:R-:W-:Y:S01]  /*0920*/  STG.E desc[UR4][R2.64], R5 ;  /* 0x0000000502007986 */ /* 0x000fe2000c101904 */
[----:B------:R-:W-:Y:S05]  /*0930*/  EXIT ;  /* 0x000000000000794d */ /* 0x000fea0003800000 */
.L_x_12:
        /* <DEDUP_REMOVED lines=12> */
.L_x_15:


//--------------------- .nv.shared._Z26sgemm_shmem_cache_blockingILi32EEviiifPKfS1_fPf --------------------------
	.section	.nv.shared._Z26sgemm_shmem_cache_blockingILi32EEviiifPKfS1_fPf,"aw",@nobits
	.sectionflags	@""
	.align	4
.nv.shared._Z26sgemm_shmem_cache_blockingILi32EEviiifPKfS1_fPf:
	.zero		9216


//--------------------- .nv.shared.reserved.0     --------------------------
	.section	.nv.shared.reserved.0,"aw",@nobits
	.weak		__nv_reservedSMEM_offset_0_alias
	.size		__nv_reservedSMEM_offset_0_alias, 0, 64
	.other		__nv_reservedSMEM_offset_0_alias,@"STO_CUDA_RESERVED_SHARED STV_DEFAULT"
__nv_reservedSMEM_offset_0_alias:
	.zero		0
	.zero		64


//--------------------- .nv.constant0._Z26sgemm_shmem_cache_blockingILi32EEviiifPKfS1_fPf --------------------------
	.section	.nv.constant0._Z26sgemm_shmem_cache_blockingILi32EEviiifPKfS1_fPf,"a",@progbits
	.sectionflags	@""
	.align	4
.nv.constant0._Z26sgemm_shmem_cache_blockingILi32EEviiifPKfS1_fPf:
	.zero		944


//--------------------- .nv.constant0._Z25sgemm_global_mem_coalesceILj32EEviiifPKfS1_fPf --------------------------
	.section	.nv.constant0._Z25sgemm_global_mem_coalesceILj32EEviiifPKfS1_fPf,"a",@progbits
	.sectionflags	@""
	.align	4
.nv.constant0._Z25sgemm_global_mem_coalesceILj32EEviiifPKfS1_fPf:
	.zero		944


//--------------------- .nv.constant0._Z11sgemm_naiveiiifPKfS0_fPf --------------------------
	.section	.nv.constant0._Z11sgemm_naiveiiifPKfS0_fPf,"a",@progbits
	.sectionflags	@""
	.align	4
.nv.constant0._Z11sgemm_naiveiiifPKfS0_fPf:
	.zero		944


//--------------------- SYMBOLS --------------------------

	.type		.nv.reservedSmem.offset0,@object
	.size		.nv.reservedSmem.offset0,0x4
	.type		.nv.reservedSmem.cap,@object
	.size		.nv.reservedSmem.cap,0x4
